//
// Generated by NVIDIA NVVM Compiler
//
// Compiler Build ID: CL-36424714
// Cuda compilation tools, release 13.0, V13.0.88
// Based on NVVM 20.0.0
//

.version 9.0
.target sm_100
.address_size 64

	// .globl	_Z14softmax_kernelPKfPfmm

.visible .entry _Z14softmax_kernelPKfPfmm(
	.param .u64 .ptr .align 1 _Z14softmax_kernelPKfPfmm_param_0,
	.param .u64 .ptr .align 1 _Z14softmax_kernelPKfPfmm_param_1,
	.param .u64 _Z14softmax_kernelPKfPfmm_param_2,
	.param .u64 _Z14softmax_kernelPKfPfmm_param_3
)
{
	.reg .pred 	%p<29>;
	.reg .b32 	%r<62>;
	.reg .b32 	%f<496>;
	.reg .b64 	%rd<116>;

	ld.param.u64 	%rd54, [_Z14softmax_kernelPKfPfmm_param_0];
	ld.param.u64 	%rd56, [_Z14softmax_kernelPKfPfmm_param_1];
	ld.param.u64 	%rd57, [_Z14softmax_kernelPKfPfmm_param_2];
	ld.param.u64 	%rd55, [_Z14softmax_kernelPKfPfmm_param_3];
	cvta.to.global.u64 	%rd1, %rd56;
	mov.u32 	%r1, %ctaid.x;
	cvt.u64.u32 	%rd2, %r1;
	setp.le.u64 	%p1, %rd57, %rd2;
	@%p1 bra 	$L__BB0_38;
	cvta.to.global.u64 	%rd3, %rd54;
	mul.lo.s64 	%rd4, %rd55, %rd2;
	shl.b64 	%rd58, %rd4, 2;
	add.s64 	%rd5, %rd3, %rd58;
	setp.eq.s64 	%p2, %rd55, 0;
	mov.f32 	%f486, 0fFF7FFFFF;
	@%p2 bra 	$L__BB0_14;
	and.b64  	%rd6, %rd55, 15;
	setp.lt.u64 	%p3, %rd55, 16;
	mov.f32 	%f486, 0fFF7FFFFF;
	mov.b64 	%rd98, 0;
	@%p3 bra 	$L__BB0_5;
	and.b64  	%rd98, %rd55, -16;
	add.s64 	%rd61, %rd58, %rd3;
	add.s64 	%rd103, %rd61, 32;
	mov.f32 	%f486, 0fFF7FFFFF;
	mov.u64 	%rd104, %rd98;
$L__BB0_4:
	.pragma "nounroll";
	ld.global.f32 	%f30, [%rd103+-32];
	max.f32 	%f31, %f486, %f30;
	ld.global.f32 	%f32, [%rd103+-28];
	max.f32 	%f33, %f31, %f32;
	ld.global.f32 	%f34, [%rd103+-24];
	max.f32 	%f35, %f33, %f34;
	ld.global.f32 	%f36, [%rd103+-20];
	max.f32 	%f37, %f35, %f36;
	ld.global.f32 	%f38, [%rd103+-16];
	max.f32 	%f39, %f37, %f38;
	ld.global.f32 	%f40, [%rd103+-12];
	max.f32 	%f41, %f39, %f40;
	ld.global.f32 	%f42, [%rd103+-8];
	max.f32 	%f43, %f41, %f42;
	ld.global.f32 	%f44, [%rd103+-4];
	max.f32 	%f45, %f43, %f44;
	ld.global.f32 	%f46, [%rd103];
	max.f32 	%f47, %f45, %f46;
	ld.global.f32 	%f48, [%rd103+4];
	max.f32 	%f49, %f47, %f48;
	ld.global.f32 	%f50, [%rd103+8];
	max.f32 	%f51, %f49, %f50;
	ld.global.f32 	%f52, [%rd103+12];
	max.f32 	%f53, %f51, %f52;
	ld.global.f32 	%f54, [%rd103+16];
	max.f32 	%f55, %f53, %f54;
	ld.global.f32 	%f56, [%rd103+20];
	max.f32 	%f57, %f55, %f56;
	ld.global.f32 	%f58, [%rd103+24];
	max.f32 	%f59, %f57, %f58;
	ld.global.f32 	%f60, [%rd103+28];
	max.f32 	%f486, %f59, %f60;
	add.s64 	%rd104, %rd104, -16;
	add.s64 	%rd103, %rd103, 64;
	setp.eq.s64 	%p4, %rd104, 0;
	@%p4 bra 	$L__BB0_5;
	bra.uni 	$L__BB0_4;
$L__BB0_5:
	setp.eq.s64 	%p5, %rd6, 0;
	@%p5 bra 	$L__BB0_14;
	and.b64  	%rd10, %rd55, 7;
	setp.lt.u64 	%p6, %rd6, 8;
	@%p6 bra 	$L__BB0_8;
	shl.b64 	%rd62, %rd98, 2;
	add.s64 	%rd63, %rd5, %rd62;
	ld.global.f32 	%f62, [%rd63];
	max.f32 	%f63, %f486, %f62;
	ld.global.f32 	%f64, [%rd63+4];
	max.f32 	%f65, %f63, %f64;
	ld.global.f32 	%f66, [%rd63+8];
	max.f32 	%f67, %f65, %f66;
	ld.global.f32 	%f68, [%rd63+12];
	max.f32 	%f69, %f67, %f68;
	ld.global.f32 	%f70, [%rd63+16];
	max.f32 	%f71, %f69, %f70;
	ld.global.f32 	%f72, [%rd63+20];
	max.f32 	%f73, %f71, %f72;
	ld.global.f32 	%f74, [%rd63+24];
	max.f32 	%f75, %f73, %f74;
	ld.global.f32 	%f76, [%rd63+28];
	max.f32 	%f486, %f75, %f76;
	add.s64 	%rd98, %rd98, 8;
$L__BB0_8:
	setp.eq.s64 	%p7, %rd10, 0;
	@%p7 bra 	$L__BB0_14;
	and.b64  	%rd101, %rd55, 3;
	setp.lt.u64 	%p8, %rd10, 4;
	@%p8 bra 	$L__BB0_11;
	shl.b64 	%rd64, %rd98, 2;
	add.s64 	%rd65, %rd5, %rd64;
	ld.global.f32 	%f78, [%rd65];
	max.f32 	%f79, %f486, %f78;
	ld.global.f32 	%f80, [%rd65+4];
	max.f32 	%f81, %f79, %f80;
	ld.global.f32 	%f82, [%rd65+8];
	max.f32 	%f83, %f81, %f82;
	ld.global.f32 	%f84, [%rd65+12];
	max.f32 	%f486, %f83, %f84;
	add.s64 	%rd98, %rd98, 4;
$L__BB0_11:
	setp.eq.s64 	%p9, %rd101, 0;
	@%p9 bra 	$L__BB0_14;
	shl.b64 	%rd67, %rd98, 2;
	add.s64 	%rd68, %rd58, %rd67;
	add.s64 	%rd102, %rd3, %rd68;
$L__BB0_13:
	.pragma "nounroll";
	ld.global.f32 	%f85, [%rd102];
	max.f32 	%f486, %f486, %f85;
	add.s64 	%rd102, %rd102, 4;
	add.s64 	%rd101, %rd101, -1;
	setp.ne.s64 	%p10, %rd101, 0;
	@%p10 bra 	$L__BB0_13;
$L__BB0_14:
	setp.eq.s64 	%p11, %rd55, 0;
	mov.f32 	%f494, 0f00000000;
	@%p11 bra 	$L__BB0_26;
	and.b64  	%rd21, %rd55, 7;
	setp.lt.u64 	%p12, %rd55, 8;
	mov.f32 	%f494, 0f00000000;
	mov.b64 	%rd105, 0;
	@%p12 bra 	$L__BB0_18;
	and.b64  	%rd105, %rd55, -8;
	add.s64 	%rd71, %rd58, %rd3;
	add.s64 	%rd108, %rd71, 16;
	mov.f32 	%f494, 0f00000000;
	mov.u64 	%rd109, %rd105;
$L__BB0_17:
	.pragma "nounroll";
	ld.global.f32 	%f90, [%rd108+-16];
	sub.f32 	%f91, %f90, %f486;
	fma.rn.f32 	%f92, %f91, 0f3BBB989D, 0f3F000000;
	cvt.sat.f32.f32 	%f93, %f92;
	mov.f32 	%f94, 0f4B400001;
	mov.f32 	%f95, 0f437C0000;
	fma.rm.f32 	%f96, %f93, %f95, %f94;
	add.f32 	%f97, %f96, 0fCB40007F;
	neg.f32 	%f98, %f97;
	fma.rn.f32 	%f99, %f91, 0f3FB8AA3B, %f98;
	fma.rn.f32 	%f100, %f91, 0f32A57060, %f99;
	mov.b32 	%r2, %f96;
	shl.b32 	%r3, %r2, 23;
	mov.b32 	%f101, %r3;
	ex2.approx.ftz.f32 	%f102, %f100;
	fma.rn.f32 	%f103, %f102, %f101, %f494;
	ld.global.f32 	%f104, [%rd108+-12];
	sub.f32 	%f105, %f104, %f486;
	fma.rn.f32 	%f106, %f105, 0f3BBB989D, 0f3F000000;
	cvt.sat.f32.f32 	%f107, %f106;
	fma.rm.f32 	%f108, %f107, %f95, %f94;
	add.f32 	%f109, %f108, 0fCB40007F;
	neg.f32 	%f110, %f109;
	fma.rn.f32 	%f111, %f105, 0f3FB8AA3B, %f110;
	fma.rn.f32 	%f112, %f105, 0f32A57060, %f111;
	mov.b32 	%r4, %f108;
	shl.b32 	%r5, %r4, 23;
	mov.b32 	%f113, %r5;
	ex2.approx.ftz.f32 	%f114, %f112;
	fma.rn.f32 	%f115, %f114, %f113, %f103;
	ld.global.f32 	%f116, [%rd108+-8];
	sub.f32 	%f117, %f116, %f486;
	fma.rn.f32 	%f118, %f117, 0f3BBB989D, 0f3F000000;
	cvt.sat.f32.f32 	%f119, %f118;
	fma.rm.f32 	%f120, %f119, %f95, %f94;
	add.f32 	%f121, %f120, 0fCB40007F;
	neg.f32 	%f122, %f121;
	fma.rn.f32 	%f123, %f117, 0f3FB8AA3B, %f122;
	fma.rn.f32 	%f124, %f117, 0f32A57060, %f123;
	mov.b32 	%r6, %f120;
	shl.b32 	%r7, %r6, 23;
	mov.b32 	%f125, %r7;
	ex2.approx.ftz.f32 	%f126, %f124;
	fma.rn.f32 	%f127, %f126, %f125, %f115;
	ld.global.f32 	%f128, [%rd108+-4];
	sub.f32 	%f129, %f128, %f486;
	fma.rn.f32 	%f130, %f129, 0f3BBB989D, 0f3F000000;
	cvt.sat.f32.f32 	%f131, %f130;
	fma.rm.f32 	%f132, %f131, %f95, %f94;
	add.f32 	%f133, %f132, 0fCB40007F;
	neg.f32 	%f134, %f133;
	fma.rn.f32 	%f135, %f129, 0f3FB8AA3B, %f134;
	fma.rn.f32 	%f136, %f129, 0f32A57060, %f135;
	mov.b32 	%r8, %f132;
	shl.b32 	%r9, %r8, 23;
	mov.b32 	%f137, %r9;
	ex2.approx.ftz.f32 	%f138, %f136;
	fma.rn.f32 	%f139, %f138, %f137, %f127;
	ld.global.f32 	%f140, [%rd108];
	sub.f32 	%f141, %f140, %f486;
	fma.rn.f32 	%f142, %f141, 0f3BBB989D, 0f3F000000;
	cvt.sat.f32.f32 	%f143, %f142;
	fma.rm.f32 	%f144, %f143, %f95, %f94;
	add.f32 	%f145, %f144, 0fCB40007F;
	neg.f32 	%f146, %f145;
	fma.rn.f32 	%f147, %f141, 0f3FB8AA3B, %f146;
	fma.rn.f32 	%f148, %f141, 0f32A57060, %f147;
	mov.b32 	%r10, %f144;
	shl.b32 	%r11, %r10, 23;
	mov.b32 	%f149, %r11;
	ex2.approx.ftz.f32 	%f150, %f148;
	fma.rn.f32 	%f151, %f150, %f149, %f139;
	ld.global.f32 	%f152, [%rd108+4];
	sub.f32 	%f153, %f152, %f486;
	fma.rn.f32 	%f154, %f153, 0f3BBB989D, 0f3F000000;
	cvt.sat.f32.f32 	%f155, %f154;
	fma.rm.f32 	%f156, %f155, %f95, %f94;
	add.f32 	%f157, %f156, 0fCB40007F;
	neg.f32 	%f158, %f157;
	fma.rn.f32 	%f159, %f153, 0f3FB8AA3B, %f158;
	fma.rn.f32 	%f160, %f153, 0f32A57060, %f159;
	mov.b32 	%r12, %f156;
	shl.b32 	%r13, %r12, 23;
	mov.b32 	%f161, %r13;
	ex2.approx.ftz.f32 	%f162, %f160;
	fma.rn.f32 	%f163, %f162, %f161, %f151;
	ld.global.f32 	%f164, [%rd108+8];
	sub.f32 	%f165, %f164, %f486;
	fma.rn.f32 	%f166, %f165, 0f3BBB989D, 0f3F000000;
	cvt.sat.f32.f32 	%f167, %f166;
	fma.rm.f32 	%f168, %f167, %f95, %f94;
	add.f32 	%f169, %f168, 0fCB40007F;
	neg.f32 	%f170, %f169;
	fma.rn.f32 	%f171, %f165, 0f3FB8AA3B, %f170;
	fma.rn.f32 	%f172, %f165, 0f32A57060, %f171;
	mov.b32 	%r14, %f168;
	shl.b32 	%r15, %r14, 23;
	mov.b32 	%f173, %r15;
	ex2.approx.ftz.f32 	%f174, %f172;
	fma.rn.f32 	%f175, %f174, %f173, %f163;
	ld.global.f32 	%f176, [%rd108+12];
	sub.f32 	%f177, %f176, %f486;
	fma.rn.f32 	%f178, %f177, 0f3BBB989D, 0f3F000000;
	cvt.sat.f32.f32 	%f179, %f178;
	fma.rm.f32 	%f180, %f179, %f95, %f94;
	add.f32 	%f181, %f180, 0fCB40007F;
	neg.f32 	%f182, %f181;
	fma.rn.f32 	%f183, %f177, 0f3FB8AA3B, %f182;
	fma.rn.f32 	%f184, %f177, 0f32A57060, %f183;
	mov.b32 	%r16, %f180;
	shl.b32 	%r17, %r16, 23;
	mov.b32 	%f185, %r17;
	ex2.approx.ftz.f32 	%f186, %f184;
	fma.rn.f32 	%f494, %f186, %f185, %f175;
	add.s64 	%rd109, %rd109, -8;
	add.s64 	%rd108, %rd108, 32;
	setp.eq.s64 	%p13, %rd109, 0;
	@%p13 bra 	$L__BB0_18;
	bra.uni 	$L__BB0_17;
$L__BB0_18:
	setp.eq.s64 	%p14, %rd21, 0;
	@%p14 bra 	$L__BB0_26;
	and.b64  	%rd29, %rd55, 3;
	setp.lt.u64 	%p15, %rd21, 4;
	@%p15 bra 	$L__BB0_21;
	shl.b64 	%rd72, %rd105, 2;
	add.s64 	%rd73, %rd5, %rd72;
	ld.global.f32 	%f188, [%rd73];
	sub.f32 	%f189, %f188, %f486;
	fma.rn.f32 	%f190, %f189, 0f3BBB989D, 0f3F000000;
	cvt.sat.f32.f32 	%f191, %f190;
	mov.f32 	%f192, 0f4B400001;
	mov.f32 	%f193, 0f437C0000;
	fma.rm.f32 	%f194, %f191, %f193, %f192;
	add.f32 	%f195, %f194, 0fCB40007F;
	neg.f32 	%f196, %f195;
	fma.rn.f32 	%f197, %f189, 0f3FB8AA3B, %f196;
	fma.rn.f32 	%f198, %f189, 0f32A57060, %f197;
	mov.b32 	%r18, %f194;
	shl.b32 	%r19, %r18, 23;
	mov.b32 	%f199, %r19;
	ex2.approx.ftz.f32 	%f200, %f198;
	fma.rn.f32 	%f201, %f200, %f199, %f494;
	ld.global.f32 	%f202, [%rd73+4];
	sub.f32 	%f203, %f202, %f486;
	fma.rn.f32 	%f204, %f203, 0f3BBB989D, 0f3F000000;
	cvt.sat.f32.f32 	%f205, %f204;
	fma.rm.f32 	%f206, %f205, %f193, %f192;
	add.f32 	%f207, %f206, 0fCB40007F;
	neg.f32 	%f208, %f207;
	fma.rn.f32 	%f209, %f203, 0f3FB8AA3B, %f208;
	fma.rn.f32 	%f210, %f203, 0f32A57060, %f209;
	mov.b32 	%r20, %f206;
	shl.b32 	%r21, %r20, 23;
	mov.b32 	%f211, %r21;
	ex2.approx.ftz.f32 	%f212, %f210;
	fma.rn.f32 	%f213, %f212, %f211, %f201;
	ld.global.f32 	%f214, [%rd73+8];
	sub.f32 	%f215, %f214, %f486;
	fma.rn.f32 	%f216, %f215, 0f3BBB989D, 0f3F000000;
	cvt.sat.f32.f32 	%f217, %f216;
	fma.rm.f32 	%f218, %f217, %f193, %f192;
	add.f32 	%f219, %f218, 0fCB40007F;
	neg.f32 	%f220, %f219;
	fma.rn.f32 	%f221, %f215, 0f3FB8AA3B, %f220;
	fma.rn.f32 	%f222, %f215, 0f32A57060, %f221;
	mov.b32 	%r22, %f218;
	shl.b32 	%r23, %r22, 23;
	mov.b32 	%f223, %r23;
	ex2.approx.ftz.f32 	%f224, %f222;
	fma.rn.f32 	%f225, %f224, %f223, %f213;
	ld.global.f32 	%f226, [%rd73+12];
	sub.f32 	%f227, %f226, %f486;
	fma.rn.f32 	%f228, %f227, 0f3BBB989D, 0f3F000000;
	cvt.sat.f32.f32 	%f229, %f228;
	fma.rm.f32 	%f230, %f229, %f193, %f192;
	add.f32 	%f231, %f230, 0fCB40007F;
	neg.f32 	%f232, %f231;
	fma.rn.f32 	%f233, %f227, 0f3FB8AA3B, %f232;
	fma.rn.f32 	%f234, %f227, 0f32A57060, %f233;
	mov.b32 	%r24, %f230;
	shl.b32 	%r25, %r24, 23;
	mov.b32 	%f235, %r25;
	ex2.approx.ftz.f32 	%f236, %f234;
	fma.rn.f32 	%f494, %f236, %f235, %f225;
	add.s64 	%rd105, %rd105, 4;
$L__BB0_21:
	setp.eq.s64 	%p16, %rd29, 0;
	@%p16 bra 	$L__BB0_26;
	setp.eq.s64 	%p17, %rd29, 1;
	@%p17 bra 	$L__BB0_24;
	shl.b64 	%rd74, %rd105, 2;
	add.s64 	%rd75, %rd5, %rd74;
	ld.global.f32 	%f238, [%rd75];
	sub.f32 	%f239, %f238, %f486;
	fma.rn.f32 	%f240, %f239, 0f3BBB989D, 0f3F000000;
	cvt.sat.f32.f32 	%f241, %f240;
	mov.f32 	%f242, 0f4B400001;
	mov.f32 	%f243, 0f437C0000;
	fma.rm.f32 	%f244, %f241, %f243, %f242;
	add.f32 	%f245, %f244, 0fCB40007F;
	neg.f32 	%f246, %f245;
	fma.rn.f32 	%f247, %f239, 0f3FB8AA3B, %f246;
	fma.rn.f32 	%f248, %f239, 0f32A57060, %f247;
	mov.b32 	%r26, %f244;
	shl.b32 	%r27, %r26, 23;
	mov.b32 	%f249, %r27;
	ex2.approx.ftz.f32 	%f250, %f248;
	fma.rn.f32 	%f251, %f250, %f249, %f494;
	ld.global.f32 	%f252, [%rd75+4];
	sub.f32 	%f253, %f252, %f486;
	fma.rn.f32 	%f254, %f253, 0f3BBB989D, 0f3F000000;
	cvt.sat.f32.f32 	%f255, %f254;
	fma.rm.f32 	%f256, %f255, %f243, %f242;
	add.f32 	%f257, %f256, 0fCB40007F;
	neg.f32 	%f258, %f257;
	fma.rn.f32 	%f259, %f253, 0f3FB8AA3B, %f258;
	fma.rn.f32 	%f260, %f253, 0f32A57060, %f259;
	mov.b32 	%r28, %f256;
	shl.b32 	%r29, %r28, 23;
	mov.b32 	%f261, %r29;
	ex2.approx.ftz.f32 	%f262, %f260;
	fma.rn.f32 	%f494, %f262, %f261, %f251;
	add.s64 	%rd105, %rd105, 2;
$L__BB0_24:
	and.b64  	%rd76, %rd55, 1;
	setp.eq.b64 	%p18, %rd76, 1;
	not.pred 	%p19, %p18;
	@%p19 bra 	$L__BB0_26;
	shl.b64 	%rd77, %rd105, 2;
	add.s64 	%rd78, %rd5, %rd77;
	ld.global.f32 	%f263, [%rd78];
	sub.f32 	%f264, %f263, %f486;
	fma.rn.f32 	%f265, %f264, 0f3BBB989D, 0f3F000000;
	cvt.sat.f32.f32 	%f266, %f265;
	mov.f32 	%f267, 0f4B400001;
	mov.f32 	%f268, 0f437C0000;
	fma.rm.f32 	%f269, %f266, %f268, %f267;
	add.f32 	%f270, %f269, 0fCB40007F;
	neg.f32 	%f271, %f270;
	fma.rn.f32 	%f272, %f264, 0f3FB8AA3B, %f271;
	fma.rn.f32 	%f273, %f264, 0f32A57060, %f272;
	mov.b32 	%r30, %f269;
	shl.b32 	%r31, %r30, 23;
	mov.b32 	%f274, %r31;
	ex2.approx.ftz.f32 	%f275, %f273;
	fma.rn.f32 	%f494, %f275, %f274, %f494;
$L__BB0_26:
	setp.eq.s64 	%p20, %rd55, 0;
	@%p20 bra 	$L__BB0_38;
	and.b64  	%rd34, %rd55, 7;
	setp.lt.u64 	%p21, %rd55, 8;
	mov.b64 	%rd113, 0;
	@%p21 bra 	$L__BB0_30;
	and.b64  	%rd113, %rd55, -8;
	add.s64 	%rd81, %rd58, 16;
	add.s64 	%rd111, %rd3, %rd81;
	add.s64 	%rd110, %rd1, %rd81;
	mov.u64 	%rd112, %rd113;
$L__BB0_29:
	.pragma "nounroll";
	ld.global.f32 	%f276, [%rd111+-16];
	sub.f32 	%f277, %f276, %f486;
	fma.rn.f32 	%f278, %f277, 0f3BBB989D, 0f3F000000;
	cvt.sat.f32.f32 	%f279, %f278;
	mov.f32 	%f280, 0f4B400001;
	mov.f32 	%f281, 0f437C0000;
	fma.rm.f32 	%f282, %f279, %f281, %f280;
	add.f32 	%f283, %f282, 0fCB40007F;
	neg.f32 	%f284, %f283;
	fma.rn.f32 	%f285, %f277, 0f3FB8AA3B, %f284;
	fma.rn.f32 	%f286, %f277, 0f32A57060, %f285;
	mov.b32 	%r32, %f282;
	shl.b32 	%r33, %r32, 23;
	mov.b32 	%f287, %r33;
	ex2.approx.ftz.f32 	%f288, %f286;
	mul.f32 	%f289, %f288, %f287;
	div.rn.f32 	%f290, %f289, %f494;
	st.global.f32 	[%rd110+-16], %f290;
	ld.global.f32 	%f291, [%rd111+-12];
	sub.f32 	%f292, %f291, %f486;
	fma.rn.f32 	%f293, %f292, 0f3BBB989D, 0f3F000000;
	cvt.sat.f32.f32 	%f294, %f293;
	fma.rm.f32 	%f295, %f294, %f281, %f280;
	add.f32 	%f296, %f295, 0fCB40007F;
	neg.f32 	%f297, %f296;
	fma.rn.f32 	%f298, %f292, 0f3FB8AA3B, %f297;
	fma.rn.f32 	%f299, %f292, 0f32A57060, %f298;
	mov.b32 	%r34, %f295;
	shl.b32 	%r35, %r34, 23;
	mov.b32 	%f300, %r35;
	ex2.approx.ftz.f32 	%f301, %f299;
	mul.f32 	%f302, %f301, %f300;
	div.rn.f32 	%f303, %f302, %f494;
	st.global.f32 	[%rd110+-12], %f303;
	ld.global.f32 	%f304, [%rd111+-8];
	sub.f32 	%f305, %f304, %f486;
	fma.rn.f32 	%f306, %f305, 0f3BBB989D, 0f3F000000;
	cvt.sat.f32.f32 	%f307, %f306;
	fma.rm.f32 	%f308, %f307, %f281, %f280;
	add.f32 	%f309, %f308, 0fCB40007F;
	neg.f32 	%f310, %f309;
	fma.rn.f32 	%f311, %f305, 0f3FB8AA3B, %f310;
	fma.rn.f32 	%f312, %f305, 0f32A57060, %f311;
	mov.b32 	%r36, %f308;
	shl.b32 	%r37, %r36, 23;
	mov.b32 	%f313, %r37;
	ex2.approx.ftz.f32 	%f314, %f312;
	mul.f32 	%f315, %f314, %f313;
	div.rn.f32 	%f316, %f315, %f494;
	st.global.f32 	[%rd110+-8], %f316;
	ld.global.f32 	%f317, [%rd111+-4];
	sub.f32 	%f318, %f317, %f486;
	fma.rn.f32 	%f319, %f318, 0f3BBB989D, 0f3F000000;
	cvt.sat.f32.f32 	%f320, %f319;
	fma.rm.f32 	%f321, %f320, %f281, %f280;
	add.f32 	%f322, %f321, 0fCB40007F;
	neg.f32 	%f323, %f322;
	fma.rn.f32 	%f324, %f318, 0f3FB8AA3B, %f323;
	fma.rn.f32 	%f325, %f318, 0f32A57060, %f324;
	mov.b32 	%r38, %f321;
	shl.b32 	%r39, %r38, 23;
	mov.b32 	%f326, %r39;
	ex2.approx.ftz.f32 	%f327, %f325;
	mul.f32 	%f328, %f327, %f326;
	div.rn.f32 	%f329, %f328, %f494;
	st.global.f32 	[%rd110+-4], %f329;
	ld.global.f32 	%f330, [%rd111];
	sub.f32 	%f331, %f330, %f486;
	fma.rn.f32 	%f332, %f331, 0f3BBB989D, 0f3F000000;
	cvt.sat.f32.f32 	%f333, %f332;
	fma.rm.f32 	%f334, %f333, %f281, %f280;
	add.f32 	%f335, %f334, 0fCB40007F;
	neg.f32 	%f336, %f335;
	fma.rn.f32 	%f337, %f331, 0f3FB8AA3B, %f336;
	fma.rn.f32 	%f338, %f331, 0f32A57060, %f337;
	mov.b32 	%r40, %f334;
	shl.b32 	%r41, %r40, 23;
	mov.b32 	%f339, %r41;
	ex2.approx.ftz.f32 	%f340, %f338;
	mul.f32 	%f341, %f340, %f339;
	div.rn.f32 	%f342, %f341, %f494;
	st.global.f32 	[%rd110], %f342;
	ld.global.f32 	%f343, [%rd111+4];
	sub.f32 	%f344, %f343, %f486;
	fma.rn.f32 	%f345, %f344, 0f3BBB989D, 0f3F000000;
	cvt.sat.f32.f32 	%f346, %f345;
	fma.rm.f32 	%f347, %f346, %f281, %f280;
	add.f32 	%f348, %f347, 0fCB40007F;
	neg.f32 	%f349, %f348;
	fma.rn.f32 	%f350, %f344, 0f3FB8AA3B, %f349;
	fma.rn.f32 	%f351, %f344, 0f32A57060, %f350;
	mov.b32 	%r42, %f347;
	shl.b32 	%r43, %r42, 23;
	mov.b32 	%f352, %r43;
	ex2.approx.ftz.f32 	%f353, %f351;
	mul.f32 	%f354, %f353, %f352;
	div.rn.f32 	%f355, %f354, %f494;
	st.global.f32 	[%rd110+4], %f355;
	ld.global.f32 	%f356, [%rd111+8];
	sub.f32 	%f357, %f356, %f486;
	fma.rn.f32 	%f358, %f357, 0f3BBB989D, 0f3F000000;
	cvt.sat.f32.f32 	%f359, %f358;
	fma.rm.f32 	%f360, %f359, %f281, %f280;
	add.f32 	%f361, %f360, 0fCB40007F;
	neg.f32 	%f362, %f361;
	fma.rn.f32 	%f363, %f357, 0f3FB8AA3B, %f362;
	fma.rn.f32 	%f364, %f357, 0f32A57060, %f363;
	mov.b32 	%r44, %f360;
	shl.b32 	%r45, %r44, 23;
	mov.b32 	%f365, %r45;
	ex2.approx.ftz.f32 	%f366, %f364;
	mul.f32 	%f367, %f366, %f365;
	div.rn.f32 	%f368, %f367, %f494;
	st.global.f32 	[%rd110+8], %f368;
	ld.global.f32 	%f369, [%rd111+12];
	sub.f32 	%f370, %f369, %f486;
	fma.rn.f32 	%f371, %f370, 0f3BBB989D, 0f3F000000;
	cvt.sat.f32.f32 	%f372, %f371;
	fma.rm.f32 	%f373, %f372, %f281, %f280;
	add.f32 	%f374, %f373, 0fCB40007F;
	neg.f32 	%f375, %f374;
	fma.rn.f32 	%f376, %f370, 0f3FB8AA3B, %f375;
	fma.rn.f32 	%f377, %f370, 0f32A57060, %f376;
	mov.b32 	%r46, %f373;
	shl.b32 	%r47, %r46, 23;
	mov.b32 	%f378, %r47;
	ex2.approx.ftz.f32 	%f379, %f377;
	mul.f32 	%f380, %f379, %f378;
	div.rn.f32 	%f381, %f380, %f494;
	st.global.f32 	[%rd110+12], %f381;
	add.s64 	%rd112, %rd112, -8;
	add.s64 	%rd111, %rd111, 32;
	add.s64 	%rd110, %rd110, 32;
	setp.ne.s64 	%p22, %rd112, 0;
	@%p22 bra 	$L__BB0_29;
$L__BB0_30:
	setp.eq.s64 	%p23, %rd34, 0;
	@%p23 bra 	$L__BB0_38;
	and.b64  	%rd49, %rd55, 3;
	setp.lt.u64 	%p24, %rd34, 4;
	@%p24 bra 	$L__BB0_33;
	shl.b64 	%rd82, %rd113, 2;
	add.s64 	%rd83, %rd5, %rd82;
	ld.global.f32 	%f382, [%rd83];
	sub.f32 	%f383, %f382, %f486;
	fma.rn.f32 	%f384, %f383, 0f3BBB989D, 0f3F000000;
	cvt.sat.f32.f32 	%f385, %f384;
	mov.f32 	%f386, 0f4B400001;
	mov.f32 	%f387, 0f437C0000;
	fma.rm.f32 	%f388, %f385, %f387, %f386;
	add.f32 	%f389, %f388, 0fCB40007F;
	neg.f32 	%f390, %f389;
	fma.rn.f32 	%f391, %f383, 0f3FB8AA3B, %f390;
	fma.rn.f32 	%f392, %f383, 0f32A57060, %f391;
	mov.b32 	%r48, %f388;
	shl.b32 	%r49, %r48, 23;
	mov.b32 	%f393, %r49;
	ex2.approx.ftz.f32 	%f394, %f392;
	mul.f32 	%f395, %f394, %f393;
	div.rn.f32 	%f396, %f395, %f494;
	add.s64 	%rd84, %rd113, %rd4;
	shl.b64 	%rd85, %rd84, 2;
	add.s64 	%rd86, %rd1, %rd85;
	st.global.f32 	[%rd86], %f396;
	ld.global.f32 	%f397, [%rd83+4];
	sub.f32 	%f398, %f397, %f486;
	fma.rn.f32 	%f399, %f398, 0f3BBB989D, 0f3F000000;
	cvt.sat.f32.f32 	%f400, %f399;
	fma.rm.f32 	%f401, %f400, %f387, %f386;
	add.f32 	%f402, %f401, 0fCB40007F;
	neg.f32 	%f403, %f402;
	fma.rn.f32 	%f404, %f398, 0f3FB8AA3B, %f403;
	fma.rn.f32 	%f405, %f398, 0f32A57060, %f404;
	mov.b32 	%r50, %f401;
	shl.b32 	%r51, %r50, 23;
	mov.b32 	%f406, %r51;
	ex2.approx.ftz.f32 	%f407, %f405;
	mul.f32 	%f408, %f407, %f406;
	div.rn.f32 	%f409, %f408, %f494;
	st.global.f32 	[%rd86+4], %f409;
	ld.global.f32 	%f410, [%rd83+8];
	sub.f32 	%f411, %f410, %f486;
	fma.rn.f32 	%f412, %f411, 0f3BBB989D, 0f3F000000;
	cvt.sat.f32.f32 	%f413, %f412;
	fma.rm.f32 	%f414, %f413, %f387, %f386;
	add.f32 	%f415, %f414, 0fCB40007F;
	neg.f32 	%f416, %f415;
	fma.rn.f32 	%f417, %f411, 0f3FB8AA3B, %f416;
	fma.rn.f32 	%f418, %f411, 0f32A57060, %f417;
	mov.b32 	%r52, %f414;
	shl.b32 	%r53, %r52, 23;
	mov.b32 	%f419, %r53;
	ex2.approx.ftz.f32 	%f420, %f418;
	mul.f32 	%f421, %f420, %f419;
	div.rn.f32 	%f422, %f421, %f494;
	st.global.f32 	[%rd86+8], %f422;
	ld.global.f32 	%f423, [%rd83+12];
	sub.f32 	%f424, %f423, %f486;
	fma.rn.f32 	%f425, %f424, 0f3BBB989D, 0f3F000000;
	cvt.sat.f32.f32 	%f426, %f425;
	fma.rm.f32 	%f427, %f426, %f387, %f386;
	add.f32 	%f428, %f427, 0fCB40007F;
	neg.f32 	%f429, %f428;
	fma.rn.f32 	%f430, %f424, 0f3FB8AA3B, %f429;
	fma.rn.f32 	%f431, %f424, 0f32A57060, %f430;
	mov.b32 	%r54, %f427;
	shl.b32 	%r55, %r54, 23;
	mov.b32 	%f432, %r55;
	ex2.approx.ftz.f32 	%f433, %f431;
	mul.f32 	%f434, %f433, %f432;
	div.rn.f32 	%f435, %f434, %f494;
	st.global.f32 	[%rd86+12], %f435;
	add.s64 	%rd113, %rd113, 4;
$L__BB0_33:
	setp.eq.s64 	%p25, %rd49, 0;
	@%p25 bra 	$L__BB0_38;
	setp.eq.s64 	%p26, %rd49, 1;
	@%p26 bra 	$L__BB0_36;
	shl.b64 	%rd87, %rd113, 2;
	add.s64 	%rd88, %rd5, %rd87;
	ld.global.f32 	%f436, [%rd88];
	sub.f32 	%f437, %f436, %f486;
	fma.rn.f32 	%f438, %f437, 0f3BBB989D, 0f3F000000;
	cvt.sat.f32.f32 	%f439, %f438;
	mov.f32 	%f440, 0f4B400001;
	mov.f32 	%f441, 0f437C0000;
	fma.rm.f32 	%f442, %f439, %f441, %f440;
	add.f32 	%f443, %f442, 0fCB40007F;
	neg.f32 	%f444, %f443;
	fma.rn.f32 	%f445, %f437, 0f3FB8AA3B, %f444;
	fma.rn.f32 	%f446, %f437, 0f32A57060, %f445;
	mov.b32 	%r56, %f442;
	shl.b32 	%r57, %r56, 23;
	mov.b32 	%f447, %r57;
	ex2.approx.ftz.f32 	%f448, %f446;
	mul.f32 	%f449, %f448, %f447;
	div.rn.f32 	%f450, %f449, %f494;
	add.s64 	%rd89, %rd113, %rd4;
	shl.b64 	%rd90, %rd89, 2;
	add.s64 	%rd91, %rd1, %rd90;
	st.global.f32 	[%rd91], %f450;
	ld.global.f32 	%f451, [%rd88+4];
	sub.f32 	%f452, %f451, %f486;
	fma.rn.f32 	%f453, %f452, 0f3BBB989D, 0f3F000000;
	cvt.sat.f32.f32 	%f454, %f453;
	fma.rm.f32 	%f455, %f454, %f441, %f440;
	add.f32 	%f456, %f455, 0fCB40007F;
	neg.f32 	%f457, %f456;
	fma.rn.f32 	%f458, %f452, 0f3FB8AA3B, %f457;
	fma.rn.f32 	%f459, %f452, 0f32A57060, %f458;
	mov.b32 	%r58, %f455;
	shl.b32 	%r59, %r58, 23;
	mov.b32 	%f460, %r59;
	ex2.approx.ftz.f32 	%f461, %f459;
	mul.f32 	%f462, %f461, %f460;
	div.rn.f32 	%f463, %f462, %f494;
	st.global.f32 	[%rd91+4], %f463;
	add.s64 	%rd113, %rd113, 2;
$L__BB0_36:
	and.b64  	%rd92, %rd55, 1;
	setp.eq.b64 	%p27, %rd92, 1;
	not.pred 	%p28, %p27;
	@%p28 bra 	$L__BB0_38;
	shl.b64 	%rd93, %rd113, 2;
	add.s64 	%rd94, %rd5, %rd93;
	ld.global.f32 	%f464, [%rd94];
	sub.f32 	%f465, %f464, %f486;
	fma.rn.f32 	%f466, %f465, 0f3BBB989D, 0f3F000000;
	cvt.sat.f32.f32 	%f467, %f466;
	mov.f32 	%f468, 0f4B400001;
	mov.f32 	%f469, 0f437C0000;
	fma.rm.f32 	%f470, %f467, %f469, %f468;
	add.f32 	%f471, %f470, 0fCB40007F;
	neg.f32 	%f472, %f471;
	fma.rn.f32 	%f473, %f465, 0f3FB8AA3B, %f472;
	fma.rn.f32 	%f474, %f465, 0f32A57060, %f473;
	mov.b32 	%r60, %f470;
	shl.b32 	%r61, %r60, 23;
	mov.b32 	%f475, %r61;
	ex2.approx.ftz.f32 	%f476, %f474;
	mul.f32 	%f477, %f476, %f475;
	div.rn.f32 	%f478, %f477, %f494;
	add.s64 	%rd95, %rd113, %rd4;
	shl.b64 	%rd96, %rd95, 2;
	add.s64 	%rd97, %rd1, %rd96;
	st.global.f32 	[%rd97], %f478;
$L__BB0_38:
	ret;

}


// ===== COMPILED SASS (sm_100) =====

	.target	sm_100

	.elftype	@"ET_EXEC"


//--------------------- .note.nv.tkinfo           --------------------------
	.section	.note.nv.tkinfo,"",@"SHT_NOTE"
	.sectionflags	@"SHF_NOTE_NV_TKINFO"
	.tkinfo
        /*0018*/ 	.word	0x00000002
        /*0030*/ 	.string	""
        /*0030*/ 	.string	"ptxas"
        /*0030*/ 	.string	"Cuda compilation tools, release 13.0, V13.0.88"
        /*0030*/ 	.string	"Build cuda_13.0.r13.0/compiler.36424714_0"
        /*0030*/ 	.string	"-arch sm_100 -m 64 "



//--------------------- .note.nv.cuinfo           --------------------------
	.section	.note.nv.cuinfo,"",@"SHT_NOTE"
	.sectionflags	@"SHF_NOTE_NV_CUINFO"
        /*0018*/ 	.short	0x0002
        /*001a*/ 	.short	0x0064
        /*001c*/ 	.short	0x0082
	.zero		2


//--------------------- .nv.info                  --------------------------
	.section	.nv.info,"",@"SHT_CUDA_INFO"
	.align	4


	//----- nvinfo : EIATTR_REGCOUNT
	.align		4
        /*0000*/ 	.byte	0x04, 0x2f
        /*0002*/ 	.short	(.L_1 - .L_0)
	.align		4
.L_0:
        /*0004*/ 	.word	index@(_Z14softmax_kernelPKfPfmm)
        /*0008*/ 	.word	0x00000020


	//----- nvinfo : EIATTR_FRAME_SIZE
	.align		4
.L_1:
        /*000c*/ 	.byte	0x04, 0x11
        /*000e*/ 	.short	(.L_3 - .L_2)
	.align		4
.L_2:
        /*0010*/ 	.word	index@($__internal_0_$__cuda_sm3x_div_rn_noftz_f32_slowpath)
        /*0014*/ 	.word	0x00000000


	//----- nvinfo : EIATTR_FRAME_SIZE
	.align		4
.L_3:
        /*0018*/ 	.byte	0x04, 0x11
        /*001a*/ 	.short	(.L_5 - .L_4)
	.align		4
.L_4:
        /*001c*/ 	.word	index@(_Z14softmax_kernelPKfPfmm)
        /*0020*/ 	.word	0x00000000


	//----- nvinfo : EIATTR_MIN_STACK_SIZE
	.align		4
.L_5:
        /*0024*/ 	.byte	0x04, 0x12
        /*0026*/ 	.short	(.L_7 - .L_6)
	.align		4
.L_6:
        /*0028*/ 	.word	index@(_Z14softmax_kernelPKfPfmm)
        /*002c*/ 	.word	0x00000000
.L_7:


//--------------------- .nv.compat                --------------------------
	.section	.nv.compat,"",@"SHT_CUDA_COMPAT_INFO"
	.align	4
        /*0000*/ 	.byte	0x02, 0x09, 0x00, 0x00, 0x02, 0x02, 0x01, 0x00, 0x02, 0x05, 0x05, 0x00, 0x03, 0x07, 0x01, 0x01
        /*0010*/ 	.byte	0x02, 0x03, 0x00, 0x00, 0x02, 0x06, 0x01, 0x00, 0x04, 0x0b, 0x08, 0x00, 0x01, 0x00, 0x00, 0x00
        /*0020*/ 	.byte	0x00, 0x00, 0x00, 0x00


//--------------------- .nv.info._Z14softmax_kernelPKfPfmm --------------------------
	.section	.nv.info._Z14softmax_kernelPKfPfmm,"",@"SHT_CUDA_INFO"
	.sectionflags	@""
	.align	4


	//----- nvinfo : EIATTR_CUDA_API_VERSION
	.align		4
        /*0000*/ 	.byte	0x04, 0x37
        /*0002*/ 	.short	(.L_9 - .L_8)
.L_8:
        /*0004*/ 	.word	0x00000082


	//----- nvinfo : EIATTR_KPARAM_INFO
	.align		4
.L_9:
        /*0008*/ 	.byte	0x04, 0x17
        /*000a*/ 	.short	(.L_11 - .L_10)
.L_10:
        /*000c*/ 	.word	0x00000000
        /*0010*/ 	.short	0x0003
        /*0012*/ 	.short	0x0018
        /*0014*/ 	.byte	0x00, 0xf0, 0x21, 0x00


	//----- nvinfo : EIATTR_KPARAM_INFO
	.align		4
.L_11:
        /*0018*/ 	.byte	0x04, 0x17
        /*001a*/ 	.short	(.L_13 - .L_12)
.L_12:
        /*001c*/ 	.word	0x00000000
        /*0020*/ 	.short	0x0002
        /*0022*/ 	.short	0x0010
        /*0024*/ 	.byte	0x00, 0xf0, 0x21, 0x00


	//----- nvinfo : EIATTR_KPARAM_INFO
	.align		4
.L_13:
        /*0028*/ 	.byte	0x04, 0x17
        /*002a*/ 	.short	(.L_15 - .L_14)
.L_14:
        /*002c*/ 	.word	0x00000000
        /*0030*/ 	.short	0x0001
        /*0032*/ 	.short	0x0008
        /*0034*/ 	.byte	0x00, 0xf5, 0x21, 0x00


	//----- nvinfo : EIATTR_KPARAM_INFO
	.align		4
.L_15:
        /*0038*/ 	.byte	0x04, 0x17
        /*003a*/ 	.short	(.L_17 - .L_16)
.L_16:
        /*003c*/ 	.word	0x00000000
        /*0040*/ 	.short	0x0000
        /*0042*/ 	.short	0x0000
        /*0044*/ 	.byte	0x00, 0xf5, 0x21, 0x00


	//----- nvinfo : EIATTR_SPARSE_MMA_MASK
	.align		4
.L_17:
        /*0048*/ 	.byte	0x03, 0x50
        /*004a*/ 	.short	0x0000


	//----- nvinfo : EIATTR_MAXREG_COUNT
	.align		4
        /*004c*/ 	.byte	0x03, 0x1b
        /*004e*/ 	.short	0x00ff


	//----- nvinfo : EIATTR_MERCURY_ISA_VERSION
	.align		4
        /*0050*/ 	.byte	0x03, 0x5f
        /*0052*/ 	.short	0x0101


	//----- nvinfo : EIATTR_VRC_CTA_INIT_COUNT
	.align		4
        /*0054*/ 	.byte	0x02, 0x4a
	.zero		1
	.zero		1


	//----- nvinfo : EIATTR_EXIT_INSTR_OFFSETS
	.align		4
        /*0058*/ 	.byte	0x04, 0x1c
        /*005a*/ 	.short	(.L_19 - .L_18)


	//   ....[0]....
.L_18:
        /*005c*/ 	.word	0x00000050


	//   ....[1]....
        /*0060*/ 	.word	0x00001540


	//   ....[2]....
        /*0064*/ 	.word	0x00002310


	//   ....[3]....
        /*0068*/ 	.word	0x00002a20


	//   ....[4]....
        /*006c*/ 	.word	0x00002e30


	//   ....[5]....
        /*0070*/ 	.word	0x00003030


	//----- nvinfo : EIATTR_CRS_STACK_SIZE
	.align		4
.L_19:
        /*0074*/ 	.byte	0x04, 0x1e
        /*0076*/ 	.short	(.L_21 - .L_20)
.L_20:
        /*0078*/ 	.word	0x00000000


	//----- nvinfo : EIATTR_CBANK_PARAM_SIZE
	.align		4
.L_21:
        /*007c*/ 	.byte	0x03, 0x19
        /*007e*/ 	.short	0x0020


	//----- nvinfo : EIATTR_PARAM_CBANK
	.align		4
        /*0080*/ 	.byte	0x04, 0x0a
        /*0082*/ 	.short	(.L_23 - .L_22)
	.align		4
.L_22:
        /*0084*/ 	.word	index@(.nv.constant0._Z14softmax_kernelPKfPfmm)
        /*0088*/ 	.short	0x0380
        /*008a*/ 	.short	0x0020


	//----- nvinfo : EIATTR_SW_WAR
	.align		4
.L_23:
        /*008c*/ 	.byte	0x04, 0x36
        /*008e*/ 	.short	(.L_25 - .L_24)
.L_24:
        /*0090*/ 	.word	0x00000008
.L_25:


//--------------------- .nv.callgraph             --------------------------
	.section	.nv.callgraph,"",@"SHT_CUDA_CALLGRAPH"
	.align	4
	.sectionentsize	8
	.align		4
        /*0000*/ 	.word	0x00000000
	.align		4
        /*0004*/ 	.word	0xffffffff
	.align		4
        /*0008*/ 	.word	0x00000000
	.align		4
        /*000c*/ 	.word	0xfffffffe
	.align		4
        /*0010*/ 	.word	0x00000000
	.align		4
        /*0014*/ 	.word	0xfffffffd
	.align		4
        /*0018*/ 	.word	0x00000000
	.align		4
        /*001c*/ 	.word	0xfffffffc


//--------------------- .text._Z14softmax_kernelPKfPfmm --------------------------
	.section	.text._Z14softmax_kernelPKfPfmm,"ax",@progbits
	.align	128
        .global         _Z14softmax_kernelPKfPfmm
        .type           _Z14softmax_kernelPKfPfmm,@function
        .size           _Z14softmax_kernelPKfPfmm,(.L_x_37 - _Z14softmax_kernelPKfPfmm)
        .other          _Z14softmax_kernelPKfPfmm,@"STO_CUDA_ENTRY STV_DEFAULT"
_Z14softmax_kernelPKfPfmm:
.text._Z14softmax_kernelPKfPfmm:
[----:B------:R-:W-:Y:S08]  /*0000*/  LDC R1, c[0x0][0x37c] ;  /* 0x0000df00ff017b82 */ /* 0x000ff00000000800 */
[----:B------:R-:W0:Y:S08]  /*0010*/  S2UR UR4, SR_CTAID.X ;  /* 0x00000000000479c3 */ /* 0x000e300000002500 */
[----:B------:R-:W0:Y:S02]  /*0020*/  LDC.64 R2, c[0x0][0x390] ;  /* 0x0000e400ff027b82 */ /* 0x000e240000000a00 */
[----:B0-----:R-:W-:-:S04]  /*0030*/  ISETP.LE.U32.AND P0, PT, R2, UR4, PT ;  /* 0x0000000402007c0c */ /* 0x001fc8000bf03070 */
[----:B------:R-:W-:-:S13]  /*0040*/  ISETP.GE.U32.AND.EX P0, PT, RZ, R3, PT, P0 ;  /* 0x00000003ff00720c */ /* 0x000fda0003f06100 */
[----:B------:R-:W-:Y:S05]  /*0050*/  @P0 EXIT ;  /* 0x000000000000094d */ /* 0x000fea0003800000 */
[----:B------:R-:W0:Y:S01]  /*0060*/  LDC.64 R4, c[0x0][0x398] ;  /* 0x0000e600ff047b82 */ /* 0x000e220000000a00 */
[----:B------:R-:W1:Y:S01]  /*0070*/  LDCU.64 UR6, c[0x0][0x358] ;  /* 0x00006b00ff0677ac */ /* 0x000e620008000a00 */
[----:B------:R-:W-:-:S06]  /*0080*/  MOV R12, 0xff7fffff ;  /* 0xff7fffff000c7802 */ /* 0x000fcc0000000f00 */
[----:B------:R-:W2:Y:S01]  /*0090*/  LDC.64 R10, c[0x0][0x380] ;  /* 0x0000e000ff0a7b82 */ /* 0x000ea20000000a00 */
[C---:B0-----:R-:W-:Y:S01]  /*00a0*/  ISETP.NE.U32.AND P0, PT, R4.reuse, RZ, PT ;  /* 0x000000ff0400720c */ /* 0x041fe20003f05070 */
[----:B------:R-:W-:-:S03]  /*00b0*/  IMAD.WIDE.U32 R2, R4, UR4, RZ ;  /* 0x0000000404027c25 */ /* 0x000fc6000f8e00ff */
[C---:B------:R-:W-:Y:S01]  /*00c0*/  ISETP.NE.AND.EX P0, PT, R5.reuse, RZ, PT, P0 ;  /* 0x000000ff0500720c */ /* 0x040fe20003f05300 */
[----:B------:R-:W-:Y:S01]  /*00d0*/  IMAD R9, R5, UR4, R3 ;  /* 0x0000000405097c24 */ /* 0x000fe2000f8e0203 */
[----:B------:R-:W-:-:S04]  /*00e0*/  SHF.L.U32 R7, R2, 0x2, RZ ;  /* 0x0000000202077819 */ /* 0x000fc800000006ff */
[----:B--2---:R-:W-:Y:S02]  /*00f0*/  IADD3 R10, P1, PT, R7, R10, RZ ;  /* 0x0000000a070a7210 */ /* 0x004fe40007f3e0ff */
[----:B------:R-:W-:-:S04]  /*0100*/  SHF.L.U64.HI R0, R2, 0x2, R9 ;  /* 0x0000000202007819 */ /* 0x000fc80000010209 */
[----:B------:R-:W-:Y:S01]  /*0110*/  IADD3.X R11, PT, PT, R0, R11, RZ, P1, !PT ;  /* 0x0000000b000b7210 */ /* 0x000fe20000ffe4ff */
[----:B-1----:R-:W-:Y:S06]  /*0120*/  @!P0 BRA `(.L_x_0) ;  /* 0x0000000400a48947 */ /* 0x002fec0003800000 */
[C---:B------:R-:W-:Y:S01]  /*0130*/  ISETP.GE.U32.AND P1, PT, R4.reuse, 0x10, PT ;  /* 0x000000100400780c */ /* 0x040fe20003f26070 */
[----:B------:R-:W-:Y:S01]  /*0140*/  HFMA2 R6, -RZ, RZ, 0, 0 ;  /* 0x00000000ff067431 */ /* 0x000fe200000001ff */
[----:B------:R-:W-:Y:S02]  /*0150*/  LOP3.LUT R22, R4, 0xf, RZ, 0xc0, !PT ;  /* 0x0000000f04167812 */ /* 0x000fe400078ec0ff */
[----:B------:R-:W-:Y:S02]  /*0160*/  ISETP.GE.U32.AND.EX P1, PT, R5, RZ, PT, P1 ;  /* 0x000000ff0500720c */ /* 0x000fe40003f26110 */
[----:B------:R-:W-:Y:S02]  /*0170*/  ISETP.NE.U32.AND P0, PT, R22, RZ, PT ;  /* 0x000000ff1600720c */ /* 0x000fe40003f05070 */
[----:B------:R-:W-:Y:S02]  /*0180*/  MOV R12, 0xff7fffff ;  /* 0xff7fffff000c7802 */ /* 0x000fe40000000f00 */
[----:B------:R-:W-:-:S02]  /*0190*/  ISETP.NE.AND.EX P0, PT, RZ, RZ, PT, P0 ;  /* 0x000000ffff00720c */ /* 0x000fc40003f05300 */
[----:B------:R-:W-:-:S05]  /*01a0*/  MOV R13, RZ ;  /* 0x000000ff000d7202 */ /* 0x000fca0000000f00 */
[----:B------:R-:W-:Y:S06]  /*01b0*/  @!P1 BRA `(.L_x_1) ;  /* 0x0000000000a09947 */ /* 0x000fec0003800000 */
[----:B------:R-:W0:Y:S01]  /*01c0*/  LDC R13, c[0x0][0x39c] ;  /* 0x0000e700ff0d7b82 */ /* 0x000e220000000800 */
[----:B------:R-:W-:Y:S02]  /*01d0*/  IADD3 R14, P1, PT, R10, 0x20, RZ ;  /* 0x000000200a0e7810 */ /* 0x000fe40007f3e0ff */
[----:B------:R-:W-:Y:S02]  /*01e0*/  LOP3.LUT R6, R4, 0xfffffff0, RZ, 0xc0, !PT ;  /* 0xfffffff004067812 */ /* 0x000fe400078ec0ff */
[----:B------:R-:W-:Y:S02]  /*01f0*/  MOV R12, 0xff7fffff ;  /* 0xff7fffff000c7802 */ /* 0x000fe40000000f00 */
[----:B------:R-:W-:Y:S02]  /*0200*/  IADD3.X R15, PT, PT, RZ, R11, RZ, P1, !PT ;  /* 0x0000000bff0f7210 */ /* 0x000fe40000ffe4ff */
[----:B------:R-:W-:Y:S02]  /*0210*/  MOV R17, R6 ;  /* 0x0000000600117202 */ /* 0x000fe40000000f00 */
[----:B0-----:R-:W-:-:S07]  /*0220*/  MOV R16, R13 ;  /* 0x0000000d00107202 */ /* 0x001fce0000000f00 */
.L_x_2:
[----:B------:R-:W-:Y:S02]  /*0230*/  MOV R4, R14 ;  /* 0x0000000e00047202 */ /* 0x000fe40000000f00 */
[----:B------:R-:W-:-:S05]  /*0240*/  MOV R5, R15 ;  /* 0x0000000f00057202 */ /* 0x000fca0000000f00 */
[----:B------:R-:W2:Y:S04]  /*0250*/  LDG.E R23, desc[UR6][R4.64+-0x20] ;  /* 0xffffe00604177981 */ /* 0x000ea8000c1e1900 */
[----:B------:R-:W2:Y:S04]  /*0260*/  LDG.E R20, desc[UR6][R4.64+-0x1c] ;  /* 0xffffe40604147981 */ /* 0x000ea8000c1e1900 */
[----:B------:R-:W3:Y:S04]  /*0270*/  LDG.E R25, desc[UR6][R4.64+-0x18] ;  /* 0xffffe80604197981 */ /* 0x000ee8000c1e1900 */
[----:B------:R-:W3:Y:S04]  /*0280*/  LDG.E R24, desc[UR6][R4.64+-0x14] ;  /* 0xffffec0604187981 */ /* 0x000ee8000c1e1900 */
[----:B------:R-:W4:Y:S04]  /*0290*/  LDG.E R18, desc[UR6][R4.64+-0x10] ;  /* 0xfffff00604127981 */ /* 0x000f28000c1e1900 */
[----:B------:R-:W4:Y:S04]  /*02a0*/  LDG.E R21, desc[UR6][R4.64+-0xc] ;  /* 0xfffff40604157981 */ /* 0x000f28000c1e1900 */
[----:B------:R-:W5:Y:S04]  /*02b0*/  LDG.E R15, desc[UR6][R4.64+-0x8] ;  /* 0xfffff806040f7981 */ /* 0x000f68000c1e1900 */
[----:B------:R-:W5:Y:S04]  /*02c0*/  LDG.E R8, desc[UR6][R4.64+-0x4] ;  /* 0xfffffc0604087981 */ /* 0x000f68000c1e1900 */
[----:B------:R-:W5:Y:S04]  /*02d0*/  LDG.E R19, desc[UR6][R4.64] ;  /* 0x0000000604137981 */ /* 0x000f68000c1e1900 */
[----:B------:R-:W5:Y:S01]  /*02e0*/  LDG.E R14, desc[UR6][R4.64+0x4] ;  /* 0x00000406040e7981 */ /* 0x000f62000c1e1900 */
[----:B--2---:R-:W-:-:S03]  /*02f0*/  FMNMX3 R20, R12, R23, R20, !PT ;  /* 0x000000170c147276 */ /* 0x004fc60007800014 */
[----:B------:R-:W2:Y:S04]  /*0300*/  LDG.E R23, desc[UR6][R4.64+0x8] ;  /* 0x0000080604177981 */ /* 0x000ea8000c1e1900 */
[----:B------:R-:W2:Y:S01]  /*0310*/  LDG.E R12, desc[UR6][R4.64+0xc] ;  /* 0x00000c06040c7981 */ /* 0x000ea2000c1e1900 */
[----:B---3--:R-:W-:-:S03]  /*0320*/  FMNMX3 R24, R20, R25, R24, !PT ;  /* 0x0000001914187276 */ /* 0x008fc60007800018 */
[----:B------:R-:W3:Y:S04]  /*0330*/  LDG.E R25, desc[UR6][R4.64+0x10] ;  /* 0x0000100604197981 */ /* 0x000ee8000c1e1900 */
[----:B------:R-:W3:Y:S01]  /*0340*/  LDG.E R20, desc[UR6][R4.64+0x14] ;  /* 0x0000140604147981 */ /* 0x000ee2000c1e1900 */
[----:B----4-:R-:W-:-:S03]  /*0350*/  FMNMX3 R24, R24, R18, R21, !PT ;  /* 0x0000001218187276 */ /* 0x010fc60007800015 */
[----:B------:R-:W4:Y:S04]  /*0360*/  LDG.E R18, desc[UR6][R4.64+0x18] ;  /* 0x0000180604127981 */ /* 0x000f28000c1e1900 */
[----:B------:R-:W4:Y:S01]  /*0370*/  LDG.E R21, desc[UR6][R4.64+0x1c] ;  /* 0x00001c0604157981 */ /* 0x000f22000c1e1900 */
[----:B------:R-:W-:Y:S02]  /*0380*/  IADD3 R17, P1, PT, R17, -0x10, RZ ;  /* 0xfffffff011117810 */ /* 0x000fe40007f3e0ff */
[----:B-----5:R-:W-:Y:S02]  /*0390*/  FMNMX3 R8, R24, R15, R8, !PT ;  /* 0x0000000f18087276 */ /* 0x020fe40007800008 */
[----:B------:R-:W-:Y:S02]  /*03a0*/  IADD3.X R16, PT, PT, R16, -0x1, RZ, P1, !PT ;  /* 0xffffffff10107810 */ /* 0x000fe40000ffe4ff */
[----:B------:R-:W-:-:S02]  /*03b0*/  ISETP.NE.U32.AND P1, PT, R17, RZ, PT ;  /* 0x000000ff1100720c */ /* 0x000fc40003f25070 */
[----:B------:R-:W-:Y:S02]  /*03c0*/  FMNMX3 R8, R8, R19, R14, !PT ;  /* 0x0000001308087276 */ /* 0x000fe4000780000e */
[----:B------:R-:W-:Y:S02]  /*03d0*/  ISETP.NE.AND.EX P1, PT, R16, RZ, PT, P1 ;  /* 0x000000ff1000720c */ /* 0x000fe40003f25310 */
[----:B------:R-:W-:-:S04]  /*03e0*/  IADD3 R14, P2, PT, R4, 0x40, RZ ;  /* 0x00000040040e7810 */ /* 0x000fc80007f5e0ff */
[----:B------:R-:W-:Y:S02]  /*03f0*/  IADD3.X R15, PT, PT, RZ, R5, RZ, P2, !PT ;  /* 0x00000005ff0f7210 */ /* 0x000fe400017fe4ff */
[----:B--2---:R-:W-:-:S04]  /*0400*/  FMNMX3 R8, R8, R23, R12, !PT ;  /* 0x0000001708087276 */ /* 0x004fc8000780000c */
[----:B---3--:R-:W-:-:S04]  /*0410*/  FMNMX3 R8, R8, R25, R20, !PT ;  /* 0x0000001908087276 */ /* 0x008fc80007800014 */
[----:B----4-:R-:W-:Y:S01]  /*0420*/  FMNMX3 R12, R8, R18, R21, !PT ;  /* 0x00000012080c7276 */ /* 0x010fe20007800015 */
[----:B------:R-:W-:Y:S06]  /*0430*/  @P1 BRA `(.L_x_2) ;  /* 0xfffffffc007c1947 */ /* 0x000fec000383ffff */
.L_x_1:
[----:B------:R-:W-:Y:S05]  /*0440*/  @!P0 BRA `(.L_x_0) ;  /* 0x0000000000dc8947 */ /* 0x000fea0003800000 */
[----:B------:R-:W-:Y:S02]  /*0450*/  ISETP.GE.U32.AND P0, PT, R22, 0x8, PT ;  /* 0x000000081600780c */ /* 0x000fe40003f06070 */
[----:B------:R-:W0:Y:S02]  /*0460*/  LDC R22, c[0x0][0x398] ;  /* 0x0000e600ff167b82 */ /* 0x000e240000000800 */
[----:B------:R-:W-:-:S13]  /*0470*/  ISETP.GE.U32.AND.EX P0, PT, RZ, RZ, PT, P0 ;  /* 0x000000ffff00720c */ /* 0x000fda0003f06100 */
[----:B------:R-:W-:-:S04]  /*0480*/  @P0 LEA R4, P1, R6, R10, 0x2 ;  /* 0x0000000a06040211 */ /* 0x000fc800078210ff */
[----:B------:R-:W-:-:S05]  /*0490*/  @P0 LEA.HI.X R5, R6, R11, R13, 0x2, P1 ;  /* 0x0000000b06050211 */ /* 0x000fca00008f140d */
[----:B------:R-:W2:Y:S04]  /*04a0*/  @P0 LDG.E R15, desc[UR6][R4.64] ;  /* 0x00000006040f0981 */ /* 0x000ea8000c1e1900 */
[----:B------:R-:W2:Y:S04]  /*04b0*/  @P0 LDG.E R8, desc[UR6][R4.64+0x4] ;  /* 0x0000040604080981 */ /* 0x000ea8000c1e1900 */
[----:B------:R-:W3:Y:S04]  /*04c0*/  @P0 LDG.E R17, desc[UR6][R4.64+0x8] ;  /* 0x0000080604110981 */ /* 0x000ee8000c1e1900 */
[----:B------:R-:W3:Y:S04]  /*04d0*/  @P0 LDG.E R14, desc[UR6][R4.64+0xc] ;  /* 0x00000c06040e0981 */ /* 0x000ee8000c1e1900 */
[----:B------:R-:W4:Y:S04]  /*04e0*/  @P0 LDG.E R19, desc[UR6][R4.64+0x10] ;  /* 0x0000100604130981 */ /* 0x000f28000c1e1900 */
[----:B------:R-:W4:Y:S04]  /*04f0*/  @P0 LDG.E R16, desc[UR6][R4.64+0x14] ;  /* 0x0000140604100981 */ /* 0x000f28000c1e1900 */
[----:B------:R-:W5:Y:S04]  /*0500*/  @P0 LDG.E R21, desc[UR6][R4.64+0x18] ;  /* 0x0000180604150981 */ /* 0x000f68000c1e1900 */
[----:B------:R-:W5:Y:S01]  /*0510*/  @P0 LDG.E R18, desc[UR6][R4.64+0x1c] ;  /* 0x00001c0604120981 */ /* 0x000f62000c1e1900 */
[----:B0-----:R-:W-:-:S02]  /*0520*/  LOP3.LUT R20, R22, 0x7, RZ, 0xc0, !PT ;  /* 0x0000000716147812 */ /* 0x001fc400078ec0ff */
[----:B------:R-:W-:Y:S02]  /*0530*/  @P0 IADD3 R6, P2, PT, R6, 0x8, RZ ;  /* 0x0000000806060810 */ /* 0x000fe40007f5e0ff */
[----:B------:R-:W-:Y:S02]  /*0540*/  ISETP.NE.U32.AND P1, PT, R20, RZ, PT ;  /* 0x000000ff1400720c */ /* 0x000fe40003f25070 */
[----:B------:R-:W-:Y:S02]  /*0550*/  @P0 IADD3.X R13, PT, PT, RZ, R13, RZ, P2, !PT ;  /* 0x0000000dff0d0210 */ /* 0x000fe400017fe4ff */
[----:B------:R-:W-:Y:S02]  /*0560*/  ISETP.NE.AND.EX P1, PT, RZ, RZ, PT, P1 ;  /* 0x000000ffff00720c */ /* 0x000fe40003f25310 */
[----:B--2---:R-:W-:-:S04]  /*0570*/  @P0 FMNMX3 R8, R12, R15, R8, !PT ;  /* 0x0000000f0c080276 */ /* 0x004fc80007800008 */
[----:B---3--:R-:W-:-:S04]  /*0580*/  @P0 FMNMX3 R8, R8, R17, R14, !PT ;  /* 0x0000001108080276 */ /* 0x008fc8000780000e */
[----:B----4-:R-:W-:-:S04]  /*0590*/  @P0 FMNMX3 R8, R8, R19, R16, !PT ;  /* 0x0000001308080276 */ /* 0x010fc80007800010 */
[----:B-----5:R-:W-:Y:S01]  /*05a0*/  @P0 FMNMX3 R12, R8, R21, R18, !PT ;  /* 0x00000015080c0276 */ /* 0x020fe20007800012 */
[----:B------:R-:W-:Y:S06]  /*05b0*/  @!P1 BRA `(.L_x_0) ;  /* 0x0000000000809947 */ /* 0x000fec0003800000 */
[----:B------:R-:W-:-:S04]  /*05c0*/  ISETP.GE.U32.AND P0, PT, R20, 0x4, PT ;  /* 0x000000041400780c */ /* 0x000fc80003f06070 */
[----:B------:R-:W-:-:S13]  /*05d0*/  ISETP.GE.U32.AND.EX P0, PT, RZ, RZ, PT, P0 ;  /* 0x000000ffff00720c */ /* 0x000fda0003f06100 */
[----:B------:R-:W-:-:S04]  /*05e0*/  @P0 LEA R4, P1, R6, R10, 0x2 ;  /* 0x0000000a06040211 */ /* 0x000fc800078210ff */
[----:B------:R-:W-:-:S05]  /*05f0*/  @P0 LEA.HI.X R5, R6, R11, R13, 0x2, P1 ;  /* 0x0000000b06050211 */ /* 0x000fca00008f140d */
[----:B------:R-:W2:Y:S04]  /*0600*/  @P0 LDG.E R15, desc[UR6][R4.64] ;  /* 0x00000006040f0981 */ /* 0x000ea8000c1e1900 */
[----:B------:R-:W2:Y:S04]  /*0610*/  @P0 LDG.E R16, desc[UR6][R4.64+0x4] ;  /* 0x0000040604100981 */ /* 0x000ea8000c1e1900 */
[----:B------:R-:W3:Y:S04]  /*0620*/  @P0 LDG.E R18, desc[UR6][R4.64+0x8] ;  /* 0x0000080604120981 */ /* 0x000ee8000c1e1900 */
[----:B------:R-:W3:Y:S01]  /*0630*/  @P0 LDG.E R17, desc[UR6][R4.64+0xc] ;  /* 0x00000c0604110981 */ /* 0x000ee2000c1e1900 */
[----:B------:R-:W-:Y:S01]  /*0640*/  HFMA2 R14, -RZ, RZ, 0, 0 ;  /* 0x00000000ff0e7431 */ /* 0x000fe200000001ff */
[----:B------:R-:W-:-:S02]  /*0650*/  LOP3.LUT R8, R22, 0x3, RZ, 0xc0, !PT ;  /* 0x0000000316087812 */ /* 0x000fc400078ec0ff */
[----:B------:R-:W-:Y:S02]  /*0660*/  @P0 IADD3 R6, P2, PT, R6, 0x4, RZ ;  /* 0x0000000406060810 */ /* 0x000fe40007f5e0ff */
[----:B------:R-:W-:Y:S02]  /*0670*/  ISETP.NE.U32.AND P1, PT, R8, RZ, PT ;  /* 0x000000ff0800720c */ /* 0x000fe40003f25070 */
[----:B------:R-:W-:Y:S02]  /*0680*/  @P0 IADD3.X R13, PT, PT, RZ, R13, RZ, P2, !PT ;  /* 0x0000000dff0d0210 */ /* 0x000fe400017fe4ff */
[----:B------:R-:W-:Y:S02]  /*0690*/  ISETP.NE.AND.EX P1, PT, R14, RZ, PT, P1 ;  /* 0x000000ff0e00720c */ /* 0x000fe40003f25310 */
[----:B--2---:R-:W-:-:S04]  /*06a0*/  @P0 FMNMX3 R15, R12, R15, R16, !PT ;  /* 0x0000000f0c0f0276 */ /* 0x004fc80007800010 */
[----:B---3--:R-:W-:-:S07]  /*06b0*/  @P0 FMNMX3 R12, R15, R18, R17, !PT ;  /* 0x000000120f0c0276 */ /* 0x008fce0007800011 */
[----:B------:R-:W-:Y:S05]  /*06c0*/  @!P1 BRA `(.L_x_0) ;  /* 0x00000000003c9947 */ /* 0x000fea0003800000 */
[----:B------:R-:W0:Y:S01]  /*06d0*/  LDCU.64 UR4, c[0x0][0x380] ;  /* 0x00007000ff0477ac */ /* 0x000e220008000a00 */
[----:B------:R-:W-:-:S04]  /*06e0*/  LEA R4, P0, R6, R7, 0x2 ;  /* 0x0000000706047211 */ /* 0x000fc800078010ff */
[----:B------:R-:W-:Y:S02]  /*06f0*/  LEA.HI.X R13, R6, R0, R13, 0x2, P0 ;  /* 0x00000000060d7211 */ /* 0x000fe400000f140d */
[----:B0-----:R-:W-:-:S04]  /*0700*/  IADD3 R4, P1, PT, R4, UR4, RZ ;  /* 0x0000000404047c10 */ /* 0x001fc8000ff3e0ff */
[----:B------:R-:W-:-:S09]  /*0710*/  IADD3.X R13, PT, PT, R13, UR5, RZ, P1, !PT ;  /* 0x000000050d0d7c10 */ /* 0x000fd20008ffe4ff */
.L_x_3:
[----:B------:R-:W-:-:S06]  /*0720*/  MOV R5, R13 ;  /* 0x0000000d00057202 */ /* 0x000fcc0000000f00 */
[----:B------:R0:W2:Y:S01]  /*0730*/  LDG.E R5, desc[UR6][R4.64] ;  /* 0x0000000604057981 */ /* 0x0000a2000c1e1900 */
[----:B------:R-:W-:-:S04]  /*0740*/  IADD3 R8, P0, PT, R8, -0x1, RZ ;  /* 0xffffffff08087810 */ /* 0x000fc80007f1e0ff */
[----:B------:R-:W-:Y:S02]  /*0750*/  IADD3.X R14, PT, PT, R14, -0x1, RZ, P0, !PT ;  /* 0xffffffff0e0e7810 */ /* 0x000fe400007fe4ff */
[----:B------:R-:W-:Y:S02]  /*0760*/  ISETP.NE.U32.AND P0, PT, R8, RZ, PT ;  /* 0x000000ff0800720c */ /* 0x000fe40003f05070 */
[----:B0-----:R-:W-:Y:S02]  /*0770*/  IADD3 R4, P1, PT, R4, 0x4, RZ ;  /* 0x0000000404047810 */ /* 0x001fe40007f3e0ff */
[----:B------:R-:W-:Y:S02]  /*0780*/  ISETP.NE.AND.EX P0, PT, R14, RZ, PT, P0 ;  /* 0x000000ff0e00720c */ /* 0x000fe40003f05300 */
[----:B------:R-:W-:Y:S02]  /*0790*/  IADD3.X R13, PT, PT, RZ, R13, RZ, P1, !PT ;  /* 0x0000000dff0d7210 */ /* 0x000fe40000ffe4ff */
[----:B--2---:R-:W-:-:S09]  /*07a0*/  FMNMX R12, R5, R12, !PT ;  /* 0x0000000c050c7209 */ /* 0x004fd20007800000 */
[----:B------:R-:W-:Y:S05]  /*07b0*/  @P0 BRA `(.L_x_3) ;  /* 0xfffffffc00d80947 */ /* 0x000fea000383ffff */
.L_x_0:
[----:B------:R-:W0:Y:S01]  /*07c0*/  LDCU.64 UR4, c[0x0][0x398] ;  /* 0x00007300ff0477ac */ /* 0x000e220008000a00 */
[----:B------:R-:W-:Y:S01]  /*07d0*/  MOV R13, RZ ;  /* 0x000000ff000d7202 */ /* 0x000fe20000000f00 */
[----:B0-----:R-:W-:-:S04]  /*07e0*/  UISETP.NE.U32.AND UP0, UPT, UR4, URZ, UPT ;  /* 0x000000ff0400728c */ /* 0x001fc8000bf05070 */
[----:B------:R-:W-:-:S09]  /*07f0*/  UISETP.NE.AND.EX UP0, UPT, UR5, URZ, UPT, UP0 ;  /* 0x000000ff0500728c */ /* 0x000fd2000bf05300 */
[----:B------:R-:W-:Y:S05]  /*0800*/  BRA.U !UP0, `(.L_x_4) ;  /* 0x0000000d08407547 */ /* 0x000fea000b800000 */
[----:B------:R-:W-:Y:S01]  /*0810*/  UISETP.GE.U32.AND UP1, UPT, UR4, 0x8, UPT ;  /* 0x000000080400788c */ /* 0x000fe2000bf26070 */
[----:B------:R-:W-:Y:S01]  /*0820*/  HFMA2 R6, -RZ, RZ, 0, 0 ;  /* 0x00000000ff067431 */ /* 0x000fe200000001ff */
[----:B------:R-:W-:Y:S01]  /*0830*/  ULOP3.LUT UR8, UR4, 0x7, URZ, 0xc0, !UPT ;  /* 0x0000000704087892 */ /* 0x000fe2000f8ec0ff */
[----:B------:R-:W-:Y:S01]  /*0840*/  IMAD.MOV.U32 R13, RZ, RZ, RZ ;  /* 0x000000ffff0d7224 */ /* 0x000fe200078e00ff */
[----:B------:R-:W-:Y:S01]  /*0850*/  UISETP.GE.U32.AND.EX UP1, UPT, UR5, URZ, UPT, UP1 ;  /* 0x000000ff0500728c */ /* 0x000fe2000bf26110 */
[----:B------:R-:W-:Y:S01]  /*0860*/  MOV R8, RZ ;  /* 0x000000ff00087202 */ /* 0x000fe20000000f00 */
[----:B------:R-:W-:-:S04]  /*0870*/  UISETP.NE.U32.AND UP0, UPT, UR8, URZ, UPT ;  /* 0x000000ff0800728c */ /* 0x000fc8000bf05070 */
[----:B------:R-:W-:-:S03]  /*0880*/  UISETP.NE.AND.EX UP0, UPT, URZ, URZ, UPT, UP0 ;  /* 0x000000ffff00728c */ /* 0x000fc6000bf05300 */
[----:B------:R-:W-:Y:S08]  /*0890*/  BRA.U !UP1, `(.L_x_5) ;  /* 0x0000000509847547 */ /* 0x000ff0000b800000 */
[----:B------:R-:W0:Y:S01]  /*08a0*/  LDC R8, c[0x0][0x39c] ;  /* 0x0000e700ff087b82 */ /* 0x000e220000000800 */
[----:B------:R-:W-:Y:S01]  /*08b0*/  ULOP3.LUT UR4, UR4, 0xfffffff8, URZ, 0xc0, !UPT ;  /* 0xfffffff804047892 */ /* 0x000fe2000f8ec0ff */
[----:B------:R-:W-:Y:S02]  /*08c0*/  IADD3 R4, P0, PT, R10, 0x10, RZ ;  /* 0x000000100a047810 */ /* 0x000fe40007f1e0ff */
[----:B------:R-:W-:Y:S02]  /*08d0*/  MOV R13, RZ ;  /* 0x000000ff000d7202 */ /* 0x000fe40000000f00 */
[----:B------:R-:W-:Y:S02]  /*08e0*/  IADD3.X R5, PT, PT, RZ, R11, RZ, P0, !PT ;  /* 0x0000000bff057210 */ /* 0x000fe400007fe4ff */
[----:B------:R-:W-:Y:S02]  /*08f0*/  MOV R6, UR4 ;  /* 0x0000000400067c02 */ /* 0x000fe40008000f00 */
[----:B------:R-:W-:-:S02]  /*0900*/  MOV R15, UR4 ;  /* 0x00000004000f7c02 */ /* 0x000fc40008000f00 */
[----:B0-----:R-:W-:-:S07]  /*0910*/  MOV R16, R8 ;  /* 0x0000000800107202 */ /* 0x001fce0000000f00 */
.L_x_6:
[----:B------:R-:W2:Y:S04]  /*0920*/  LDG.E R19, desc[UR6][R4.64+-0x10] ;  /* 0xfffff00604137981 */ /* 0x000ea8000c1e1900 */
[----:B------:R-:W3:Y:S04]  /*0930*/  LDG.E R23, desc[UR6][R4.64+-0xc] ;  /* 0xfffff40604177981 */ /* 0x000ee8000c1e1900 */
[----:B------:R-:W4:Y:S01]  /*0940*/  LDG.E R27, desc[UR6][R4.64+-0x8] ;  /* 0xfffff806041b7981 */ /* 0x000f22000c1e1900 */
[----:B------:R-:W-:Y:S01]  /*0950*/  HFMA2 R17, -RZ, RZ, 0.96630859375, -0.0022525787353515625 ;  /* 0x3bbb989dff117431 */ /* 0x000fe200000001ff */
[----:B------:R-:W-:-:S02]  /*0960*/  MOV R14, 0x437c0000 ;  /* 0x437c0000000e7802 */ /* 0x000fc40000000f00 */
[----:B------:R-:W5:Y:S01]  /*0970*/  LDG.E R25, desc[UR6][R4.64+-0x4] ;  /* 0xfffffc0604197981 */ /* 0x000f62000c1e1900 */
[----:B--2---:R-:W-:-:S04]  /*0980*/  FADD R18, R19, -R12 ;  /* 0x8000000c13127221 */ /* 0x004fc80000000000 */
[----:B------:R-:W-:-:S04]  /*0990*/  FFMA.SAT R19, R18, R17, 0.5 ;  /* 0x3f00000012137423 */ /* 0x000fc80000002011 */
[----:B------:R-:W-:-:S04]  /*09a0*/  FFMA.RM R20, R19, R14, 12582913 ;  /* 0x4b40000113147423 */ /* 0x000fc8000000400e */
[----:B------:R-:W-:-:S04]  /*09b0*/  FADD R19, R20, -12583039 ;  /* 0xcb40007f14137421 */ /* 0x000fc80000000000 */
[C---:B------:R-:W-:Y:S02]  /*09c0*/  FFMA R21, R18.reuse, 1.4426950216293334961, -R19 ;  /* 0x3fb8aa3b12157823 */ /* 0x040fe40000000813 */
[----:B------:R-:W2:Y:S02]  /*09d0*/  LDG.E R19, desc[UR6][R4.64] ;  /* 0x0000000604137981 */ /* 0x000ea4000c1e1900 */
[----:B------:R-:W-:Y:S01]  /*09e0*/  FFMA R22, R18, 1.925963033500011079e-08, R21 ;  /* 0x32a5706012167823 */ /* 0x000fe20000000015 */
[--C-:B---3--:R-:W-:Y:S01]  /*09f0*/  FADD R18, R23, -R12.reuse ;  /* 0x8000000c17127221 */ /* 0x108fe20000000000 */
[----:B------:R-:W-:Y:S01]  /*0a00*/  SHF.L.U32 R20, R20, 0x17, RZ ;  /* 0x0000001714147819 */ /* 0x000fe200000006ff */
[----:B------:R-:W3:Y:S03]  /*0a10*/  LDG.E R21, desc[UR6][R4.64+0x4] ;  /* 0x0000040604157981 */ /* 0x000ee6000c1e1900 */
[----:B------:R-:W0:Y:S01]  /*0a20*/  MUFU.EX2 R22, R22 ;  /* 0x0000001600167308 */ /* 0x000e220000000800 */
[-C--:B------:R-:W-:Y:S01]  /*0a30*/  FFMA.SAT R29, R18, R17.reuse, 0.5 ;  /* 0x3f000000121d7423 */ /* 0x080fe20000002011 */
[----:B----4-:R-:W-:Y:S01]  /*0a40*/  FADD R26, R27, -R12 ;  /* 0x8000000c1b1a7221 */ /* 0x010fe20000000000 */
[----:B------:R-:W4:Y:S02]  /*0a50*/  LDG.E R23, desc[UR6][R4.64+0x8] ;  /* 0x0000080604177981 */ /* 0x000f24000c1e1900 */
[----:B------:R-:W-:Y:S01]  /*0a60*/  FFMA.RM R24, R29, R14, 12582913 ;  /* 0x4b4000011d187423 */ /* 0x000fe2000000400e */
[----:B------:R-:W-:Y:S01]  /*0a70*/  FFMA.SAT R27, R26, R17, 0.5 ;  /* 0x3f0000001a1b7423 */ /* 0x000fe20000002011 */
[----:B0-----:R-:W-:-:S02]  /*0a80*/  FFMA R20, R20, R22, R13 ;  /* 0x0000001614147223 */ /* 0x001fc4000000000d */
[----:B------:R-:W-:Y:S01]  /*0a90*/  FADD R13, R24, -12583039 ;  /* 0xcb40007f180d7421 */ /* 0x000fe20000000000 */
[----:B------:R-:W-:-:S03]  /*0aa0*/  FFMA.RM R22, R27, R14, 12582913 ;  /* 0x4b4000011b167423 */ /* 0x000fc6000000400e */
[----:B------:R-:W-:-:S04]  /*0ab0*/  FFMA R13, R18, 1.4426950216293334961, -R13 ;  /* 0x3fb8aa3b120d7823 */ /* 0x000fc8000000080d */
[----:B------:R-:W-:Y:S01]  /*0ac0*/  FFMA R27, R18, 1.925963033500011079e-08, R13 ;  /* 0x32a57060121b7823 */ /* 0x000fe2000000000d */
[----:B------:R-:W-:-:S04]  /*0ad0*/  FADD R13, R22, -12583039 ;  /* 0xcb40007f160d7421 */ /* 0x000fc80000000000 */
[----:B------:R-:W-:-:S04]  /*0ae0*/  FFMA R13, R26, 1.4426950216293334961, -R13 ;  /* 0x3fb8aa3b1a0d7823 */ /* 0x000fc8000000080d */
[----:B------:R-:W-:Y:S02]  /*0af0*/  FFMA R28, R26, 1.925963033500011079e-08, R13 ;  /* 0x32a570601a1c7823 */ /* 0x000fe4000000000d */
[----:B------:R0:W4:Y:S01]  /*0b00*/  LDG.E R13, desc[UR6][R4.64+0xc] ;  /* 0x00000c06040d7981 */ /* 0x000122000c1e1900 */
[----:B------:R-:W1:Y:S01]  /*0b10*/  MUFU.EX2 R27, R27 ;  /* 0x0000001b001b7308 */ /* 0x000e620000000800 */
[----:B-----5:R-:W-:Y:S01]  /*0b20*/  FADD R26, R25, -R12 ;  /* 0x8000000c191a7221 */ /* 0x020fe20000000000 */
[----:B------:R-:W-:-:S03]  /*0b30*/  SHF.L.U32 R29, R24, 0x17, RZ ;  /* 0x00000017181d7819 */ /* 0x000fc600000006ff */
[----:B------:R-:W-:-:S03]  /*0b40*/  FFMA.SAT R25, R26, R17, 0.5 ;  /* 0x3f0000001a197423 */ /* 0x000fc60000002011 */
[----:B------:R-:W5:Y:S01]  /*0b50*/  MUFU.EX2 R24, R28 ;  /* 0x0000001c00187308 */ /* 0x000f620000000800 */
[----:B------:R-:W-:Y:S01]  /*0b60*/  FFMA.RM R18, R25, R14, 12582913 ;  /* 0x4b40000119127423 */ /* 0x000fe2000000400e */
[----:B-1----:R-:W-:Y:S01]  /*0b70*/  FFMA R29, R29, R27, R20 ;  /* 0x0000001b1d1d7223 */ /* 0x002fe20000000014 */
[----:B------:R-:W-:-:S05]  /*0b80*/  SHF.L.U32 R20, R22, 0x17, RZ ;  /* 0x0000001716147819 */ /* 0x000fca00000006ff */
[----:B-----5:R-:W-:Y:S01]  /*0b90*/  FFMA R20, R20, R24, R29 ;  /* 0x0000001814147223 */ /* 0x020fe2000000001d */
[----:B------:R-:W-:-:S04]  /*0ba0*/  IADD3 R15, P0, PT, R15, -0x8, RZ ;  /* 0xfffffff80f0f7810 */ /* 0x000fc80007f1e0ff */
[----:B------:R-:W-:Y:S02]  /*0bb0*/  IADD3.X R16, PT, PT, R16, -0x1, RZ, P0, !PT ;  /* 0xffffffff10107810 */ /* 0x000fe400007fe4ff */
[----:B------:R-:W-:-:S04]  /*0bc0*/  ISETP.NE.U32.AND P0, PT, R15, RZ, PT ;  /* 0x000000ff0f00720c */ /* 0x000fc80003f05070 */
[----:B------:R-:W-:Y:S02]  /*0bd0*/  ISETP.NE.AND.EX P0, PT, R16, RZ, PT, P0 ;  /* 0x000000ff1000720c */ /* 0x000fe40003f05300 */
[----:B0-----:R-:W-:-:S04]  /*0be0*/  IADD3 R4, P1, PT, R4, 0x20, RZ ;  /* 0x0000002004047810 */ /* 0x001fc80007f3e0ff */
[----:B------:R-:W-:Y:S01]  /*0bf0*/  IADD3.X R5, PT, PT, RZ, R5, RZ, P1, !PT ;  /* 0x00000005ff057210 */ /* 0x000fe20000ffe4ff */
[----:B--2---:R-:W-:Y:S01]  /*0c00*/  FADD R22, R19, -R12 ;  /* 0x8000000c13167221 */ /* 0x004fe20000000000 */
[----:B------:R-:W-:-:S03]  /*0c10*/  FADD R19, R18, -12583039 ;  /* 0xcb40007f12137421 */ /* 0x000fc60000000000 */
[----:B------:R-:W-:Y:S01]  /*0c20*/  FFMA.SAT R25, R22, R17, 0.5 ;  /* 0x3f00000016197423 */ /* 0x000fe20000002011 */
[----:B------:R-:W-:-:S03]  /*0c30*/  FFMA R27, R26, 1.4426950216293334961, -R19 ;  /* 0x3fb8aa3b1a1b7823 */ /* 0x000fc60000000813 */
[----:B------:R-:W-:Y:S01]  /*0c40*/  FFMA.RM R19, R25, R14, 12582913 ;  /* 0x4b40000119137423 */ /* 0x000fe2000000400e */
[--C-:B---3--:R-:W-:Y:S01]  /*0c50*/  FADD R24, R21, -R12.reuse ;  /* 0x8000000c15187221 */ /* 0x108fe20000000000 */
[----:B------:R-:W-:Y:S01]  /*0c60*/  FFMA R27, R26, 1.925963033500011079e-08, R27 ;  /* 0x32a570601a1b7823 */ /* 0x000fe2000000001b */
[----:B----4-:R-:W-:Y:S01]  /*0c70*/  FADD R26, R23, -R12 ;  /* 0x8000000c171a7221 */ /* 0x010fe20000000000 */
[----:B------:R-:W-:-:S03]  /*0c80*/  FADD R21, R19, -12583039 ;  /* 0xcb40007f13157421 */ /* 0x000fc60000000000 */
[----:B------:R-:W-:Y:S01]  /*0c90*/  FFMA.SAT R23, R26, R17, 0.5 ;  /* 0x3f0000001a177423 */ /* 0x000fe20000002011 */
[----:B------:R-:W-:-:S04]  /*0ca0*/  FFMA R25, R22, 1.4426950216293334961, -R21 ;  /* 0x3fb8aa3b16197823 */ /* 0x000fc80000000815 */
[----:B------:R-:W-:Y:S01]  /*0cb0*/  FFMA R25, R22, 1.925963033500011079e-08, R25 ;  /* 0x32a5706016197823 */ /* 0x000fe20000000019 */
[----:B------:R-:W-:Y:S01]  /*0cc0*/  FFMA.RM R22, R23, R14, 12582913 ;  /* 0x4b40000117167423 */ /* 0x000fe2000000400e */
[----:B------:R-:W-:-:S03]  /*0cd0*/  FFMA.SAT R29, R24, R17, 0.5 ;  /* 0x3f000000181d7423 */ /* 0x000fc60000002011 */
[----:B------:R-:W-:Y:S01]  /*0ce0*/  FADD R23, R22, -12583039 ;  /* 0xcb40007f16177421 */ /* 0x000fe20000000000 */
[----:B------:R-:W-:-:S03]  /*0cf0*/  FFMA.RM R21, R29, R14, 12582913 ;  /* 0x4b4000011d157423 */ /* 0x000fc6000000400e */
[----:B------:R-:W-:Y:S01]  /*0d00*/  FFMA R23, R26, 1.4426950216293334961, -R23 ;  /* 0x3fb8aa3b1a177823 */ /* 0x000fe20000000817 */
[----:B------:R-:W-:-:S03]  /*0d10*/  FADD R29, R21, -12583039 ;  /* 0xcb40007f151d7421 */ /* 0x000fc60000000000 */
[----:B------:R-:W-:Y:S01]  /*0d20*/  FFMA R23, R26, 1.925963033500011079e-08, R23 ;  /* 0x32a570601a177823 */ /* 0x000fe20000000017 */
[----:B------:R-:W-:Y:S01]  /*0d30*/  FFMA R29, R24, 1.4426950216293334961, -R29 ;  /* 0x3fb8aa3b181d7823 */ /* 0x000fe2000000081d */
[----:B------:R-:W0:Y:S01]  /*0d40*/  MUFU.EX2 R27, R27 ;  /* 0x0000001b001b7308 */ /* 0x000e220000000800 */
[----:B------:R-:W-:-:S04]  /*0d50*/  FADD R26, R13, -R12 ;  /* 0x8000000c0d1a7221 */ /* 0x000fc80000000000 */
[----:B------:R-:W-:Y:S01]  /*0d60*/  FFMA.SAT R17, R26, R17, 0.5 ;  /* 0x3f0000001a117423 */ /* 0x000fe20000002011 */
[----:B------:R-:W-:-:S03]  /*0d70*/  FFMA R24, R24, 1.925963033500011079e-08, R29 ;  /* 0x32a5706018187823 */ /* 0x000fc6000000001d */
[----:B------:R-:W-:Y:S01]  /*0d80*/  FFMA.RM R14, R17, R14, 12582913 ;  /* 0x4b400001110e7423 */ /* 0x000fe2000000400e */
[----:B------:R-:W1:Y:S03]  /*0d90*/  MUFU.EX2 R25, R25 ;  /* 0x0000001900197308 */ /* 0x000e660000000800 */
[----:B------:R-:W-:-:S04]  /*0da0*/  FADD R13, R14, -12583039 ;  /* 0xcb40007f0e0d7421 */ /* 0x000fc80000000000 */
[----:B------:R-:W-:Y:S01]  /*0db0*/  FFMA R17, R26, 1.4426950216293334961, -R13 ;  /* 0x3fb8aa3b1a117823 */ /* 0x000fe2000000080d */
[----:B------:R-:W2:Y:S01]  /*0dc0*/  MUFU.EX2 R24, R24 ;  /* 0x0000001800187308 */ /* 0x000ea20000000800 */
[----:B------:R-:W-:Y:S02]  /*0dd0*/  SHF.L.U32 R13, R18, 0x17, RZ ;  /* 0x00000017120d7819 */ /* 0x000fe400000006ff */
[----:B------:R-:W-:Y:S01]  /*0de0*/  FFMA R26, R26, 1.925963033500011079e-08, R17 ;  /* 0x32a570601a1a7823 */ /* 0x000fe20000000011 */
[----:B------:R-:W-:-:S04]  /*0df0*/  SHF.L.U32 R19, R19, 0x17, RZ ;  /* 0x0000001713137819 */ /* 0x000fc800000006ff */
[----:B------:R-:W3:Y:S01]  /*0e00*/  MUFU.EX2 R23, R23 ;  /* 0x0000001700177308 */ /* 0x000ee20000000800 */
[----:B0-----:R-:W-:Y:S01]  /*0e10*/  FFMA R20, R13, R27, R20 ;  /* 0x0000001b0d147223 */ /* 0x001fe20000000014 */
[----:B------:R-:W-:-:S06]  /*0e20*/  SHF.L.U32 R18, R21, 0x17, RZ ;  /* 0x0000001715127819 */ /* 0x000fcc00000006ff */
[----:B------:R-:W0:Y:S01]  /*0e30*/  MUFU.EX2 R13, R26 ;  /* 0x0000001a000d7308 */ /* 0x000e220000000800 */
[----:B-1----:R-:W-:Y:S01]  /*0e40*/  FFMA R19, R19, R25, R20 ;  /* 0x0000001913137223 */ /* 0x002fe20000000014 */
[----:B------:R-:W-:-:S03]  /*0e50*/  SHF.L.U32 R17, R22, 0x17, RZ ;  /* 0x0000001716117819 */ /* 0x000fc600000006ff */
[----:B--2---:R-:W-:Y:S01]  /*0e60*/  FFMA R18, R18, R24, R19 ;  /* 0x0000001812127223 */ /* 0x004fe20000000013 */
[----:B------:R-:W-:-:S03]  /*0e70*/  IMAD.SHL.U32 R19, R14, 0x800000, RZ ;  /* 0x008000000e137824 */ /* 0x000fc600078e00ff */
[----:B---3--:R-:W-:-:S04]  /*0e80*/  FFMA R18, R17, R23, R18 ;  /* 0x0000001711127223 */ /* 0x008fc80000000012 */
[----:B0-----:R-:W-:Y:S01]  /*0e90*/  FFMA R13, R19, R13, R18 ;  /* 0x0000000d130d7223 */ /* 0x001fe20000000012 */
[----:B------:R-:W-:Y:S06]  /*0ea0*/  @P0 BRA `(.L_x_6) ;  /* 0xfffffff8009c0947 */ /* 0x000fec000383ffff */
.L_x_5:
[----:B------:R-:W-:Y:S05]  /*0eb0*/  BRA.U !UP0, `(.L_x_4) ;  /* 0x0000000508947547 */ /* 0x000fea000b800000 */
[----:B------:R-:W0:Y:S01]  /*0ec0*/  LDCU UR4, c[0x0][0x398] ;  /* 0x00007300ff0477ac */ /* 0x000e220008000800 */
[----:B------:R-:W-:-:S04]  /*0ed0*/  UISETP.GE.U32.AND UP0, UPT, UR8, 0x4, UPT ;  /* 0x000000040800788c */ /* 0x000fc8000bf06070 */
[----:B------:R-:W-:Y:S02]  /*0ee0*/  UISETP.GE.U32.AND.EX UP0, UPT, URZ, URZ, UPT, UP0 ;  /* 0x000000ffff00728c */ /* 0x000fe4000bf06100 */
[----:B0-----:R-:W-:-:S04]  /*0ef0*/  ULOP3.LUT UR5, UR4, 0x3, URZ, 0xc0, !UPT ;  /* 0x0000000304057892 */ /* 0x001fc8000f8ec0ff */
[----:B------:R-:W-:-:S04]  /*0f00*/  UISETP.NE.U32.AND UP1, UPT, UR5, URZ, UPT ;  /* 0x000000ff0500728c */ /* 0x000fc8000bf25070 */
[----:B------:R-:W-:Y:S01]  /*0f10*/  UISETP.NE.AND.EX UP1, UPT, URZ, URZ, UPT, UP1 ;  /* 0x000000ffff00728c */ /* 0x000fe2000bf25310 */
[----:B------:R-:W-:Y:S10]  /*0f20*/  BRA.U !UP0, `(.L_x_7) ;  /* 0x0000000108b87547 */ /* 0x000ff4000b800000 */
[----:B------:R-:W-:-:S04]  /*0f30*/  LEA R18, P0, R6, R10, 0x2 ;  /* 0x0000000a06127211 */ /* 0x000fc800078010ff */
[----:B------:R-:W-:-:S05]  /*0f40*/  LEA.HI.X R19, R6, R11, R8, 0x2, P0 ;  /* 0x0000000b06137211 */ /* 0x000fca00000f1408 */
[----:B------:R-:W2:Y:S04]  /*0f50*/  LDG.E R5, desc[UR6][R18.64] ;  /* 0x0000000612057981 */ /* 0x000ea8000c1e1900 */
[----:B------:R-:W3:Y:S04]  /*0f60*/  LDG.E R17, desc[UR6][R18.64+0x4] ;  /* 0x0000040612117981 */ /* 0x000ee8000c1e1900 */
[----:B------:R-:W4:Y:S04]  /*0f70*/  LDG.E R15, desc[UR6][R18.64+0x8] ;  /* 0x00000806120f7981 */ /* 0x000f28000c1e1900 */
[----:B------:R-:W5:Y:S01]  /*0f80*/  LDG.E R25, desc[UR6][R18.64+0xc] ;  /* 0x00000c0612197981 */ /* 0x000f62000c1e1900 */
[----:B------:R-:W-:Y:S01]  /*0f90*/  HFMA2 R4, -RZ, RZ, 0.96630859375, -0.0022525787353515625 ;  /* 0x3bbb989dff047431 */ /* 0x000fe200000001ff */
[----:B------:R-:W-:-:S02]  /*0fa0*/  MOV R16, 0x437c0000 ;  /* 0x437c000000107802 */ /* 0x000fc40000000f00 */
[----:B------:R-:W-:-:S04]  /*0fb0*/  IADD3 R6, P0, PT, R6, 0x4, RZ ;  /* 0x0000000406067810 */ /* 0x000fc80007f1e0ff */
[----:B------:R-:W-:Y:S01]  /*0fc0*/  IADD3.X R8, PT, PT, RZ, R8, RZ, P0, !PT ;  /* 0x00000008ff087210 */ /* 0x000fe200007fe4ff */
[----:B--2---:R-:W-:-:S04]  /*0fd0*/  FADD R21, R5, -R12 ;  /* 0x8000000c05157221 */ /* 0x004fc80000000000 */
[----:B------:R-:W-:Y:S01]  /*0fe0*/  FFMA.SAT R5, R21, R4, 0.5 ;  /* 0x3f00000015057423 */ /* 0x000fe20000002004 */
[----:B---3--:R-:W-:-:S03]  /*0ff0*/  FADD R17, R17, -R12 ;  /* 0x8000000c11117221 */ /* 0x008fc60000000000 */
[----:B------:R-:W-:Y:S01]  /*1000*/  FFMA.RM R14, R5, R16, 12582913 ;  /* 0x4b400001050e7423 */ /* 0x000fe20000004010 */
[----:B------:R-:W-:Y:S01]  /*1010*/  FFMA.SAT R5, R17, R4, 0.5 ;  /* 0x3f00000011057423 */ /* 0x000fe20000002004 */
[--C-:B----4-:R-:W-:Y:S02]  /*1020*/  FADD R15, R15, -R12.reuse ;  /* 0x8000000c0f0f7221 */ /* 0x110fe40000000000 */
[C---:B------:R-:W-:Y:S01]  /*1030*/  FADD R20, R14.reuse, -12583039 ;  /* 0xcb40007f0e147421 */ /* 0x040fe20000000000 */
[----:B------:R-:W-:Y:S01]  /*1040*/  FFMA.RM R5, R5, R16, 12582913 ;  /* 0x4b40000105057423 */ /* 0x000fe20000004010 */
[----:B------:R-:W-:Y:S01]  /*1050*/  FFMA.SAT R23, R15, R4, 0.5 ;  /* 0x3f0000000f177423 */ /* 0x000fe20000002004 */
[----:B-----5:R-:W-:Y:S01]  /*1060*/  FADD R19, R25, -R12 ;  /* 0x8000000c19137221 */ /* 0x020fe20000000000 */
[----:B------:R-:W-:Y:S01]  /*1070*/  FFMA R20, R21, 1.4426950216293334961, -R20 ;  /* 0x3fb8aa3b15147823 */ /* 0x000fe20000000814 */
[----:B------:R-:W-:Y:S01]  /*1080*/  FADD R22, R5, -12583039 ;  /* 0xcb40007f05167421 */ /* 0x000fe20000000000 */
[----:B------:R-:W-:Y:S01]  /*1090*/  FFMA.RM R18, R23, R16, 12582913 ;  /* 0x4b40000117127423 */ /* 0x000fe20000004010 */
[----:B------:R-:W-:Y:S01]  /*10a0*/  SHF.L.U32 R14, R14, 0x17, RZ ;  /* 0x000000170e0e7819 */ /* 0x000fe200000006ff */
[----:B------:R-:W-:Y:S01]  /*10b0*/  FFMA R20, R21, 1.925963033500011079e-08, R20 ;  /* 0x32a5706015147823 */ /* 0x000fe20000000014 */
[----:B------:R-:W-:Y:S01]  /*10c0*/  FFMA.SAT R21, R19, R4, 0.5 ;  /* 0x3f00000013157423 */ /* 0x000fe20000002004 */
[----:B------:R-:W-:Y:S01]  /*10d0*/  FFMA R22, R17, 1.4426950216293334961, -R22 ;  /* 0x3fb8aa3b11167823 */ /* 0x000fe20000000816 */
[----:B------:R-:W-:-:S02]  /*10e0*/  FADD R24, R18, -12583039 ;  /* 0xcb40007f12187421 */ /* 0x000fc40000000000 */
[----:B------:R-:W-:Y:S01]  /*10f0*/  FFMA.RM R16, R21, R16, 12582913 ;  /* 0x4b40000115107423 */ /* 0x000fe20000004010 */
[----:B------:R-:W-:Y:S01]  /*1100*/  FFMA R4, R17, 1.925963033500011079e-08, R22 ;  /* 0x32a5706011047823 */ /* 0x000fe20000000016 */
[C---:B------:R-:W-:Y:S01]  /*1110*/  FFMA R24, R15.reuse, 1.4426950216293334961, -R24 ;  /* 0x3fb8aa3b0f187823 */ /* 0x040fe20000000818 */
[----:B------:R-:W0:Y:S01]  /*1120*/  MUFU.EX2 R20, R20 ;  /* 0x0000001400147308 */ /* 0x000e220000000800 */
[----:B------:R-:W-:Y:S02]  /*1130*/  FADD R22, R16, -12583039 ;  /* 0xcb40007f10167421 */ /* 0x000fe40000000000 */
[----:B------:R-:W-:Y:S02]  /*1140*/  FFMA R24, R15, 1.925963033500011079e-08, R24 ;  /* 0x32a570600f187823 */ /* 0x000fe40000000018 */
[----:B------:R-:W-:-:S03]  /*1150*/  FFMA R22, R19, 1.4426950216293334961, -R22 ;  /* 0x3fb8aa3b13167823 */ /* 0x000fc60000000816 */
[----:B------:R-:W1:Y:S01]  /*1160*/  MUFU.EX2 R4, R4 ;  /* 0x0000000400047308 */ /* 0x000e620000000800 */
[----:B------:R-:W-:Y:S01]  /*1170*/  FFMA R19, R19, 1.925963033500011079e-08, R22 ;  /* 0x32a5706013137823 */ /* 0x000fe20000000016 */
[----:B------:R-:W-:Y:S02]  /*1180*/  SHF.L.U32 R22, R5, 0x17, RZ ;  /* 0x0000001705167819 */ /* 0x000fe400000006ff */
[----:B------:R-:W-:-:S04]  /*1190*/  SHF.L.U32 R5, R18, 0x17, RZ ;  /* 0x0000001712057819 */ /* 0x000fc800000006ff */
[----:B------:R-:W2:Y:S01]  /*11a0*/  MUFU.EX2 R24, R24 ;  /* 0x0000001800187308 */ /* 0x000ea20000000800 */
[----:B0-----:R-:W-:-:S07]  /*11b0*/  FFMA R13, R14, R20, R13 ;  /* 0x000000140e0d7223 */ /* 0x001fce000000000d */
[----:B------:R-:W0:Y:S01]  /*11c0*/  MUFU.EX2 R19, R19 ;  /* 0x0000001300137308 */ /* 0x000e220000000800 */
[----:B-1----:R-:W-:Y:S01]  /*11d0*/  FFMA R4, R22, R4, R13 ;  /* 0x0000000416047223 */ /* 0x002fe2000000000d */
[----:B------:R-:W-:-:S03]  /*11e0*/  SHF.L.U32 R13, R16, 0x17, RZ ;  /* 0x00000017100d7819 */ /* 0x000fc600000006ff */
[----:B--2---:R-:W-:-:S04]  /*11f0*/  FFMA R4, R5, R24, R4 ;  /* 0x0000001805047223 */ /* 0x004fc80000000004 */
[----:B0-----:R-:W-:-:S07]  /*1200*/  FFMA R13, R13, R19, R4 ;  /* 0x000000130d0d7223 */ /* 0x001fce0000000004 */
.L_x_7:
[----:B------:R-:W-:Y:S05]  /*1210*/  BRA.U !UP1, `(.L_x_4) ;  /* 0x0000000109bc7547 */ /* 0x000fea000b800000 */
[----:B------:R-:W-:Y:S02]  /*1220*/  UISETP.NE.U32.AND UP1, UPT, UR5, 0x1, UPT ;  /* 0x000000010500788c */ /* 0x000fe4000bf25070 */
[----:B------:R-:W-:Y:S02]  /*1230*/  ULOP3.LUT UR4, UR4, 0x1, URZ, 0xc0, !UPT ;  /* 0x0000000104047892 */ /* 0x000fe4000f8ec0ff */
[----:B------:R-:W-:Y:S02]  /*1240*/  UISETP.NE.AND.EX UP1, UPT, URZ, URZ, UPT, UP1 ;  /* 0x000000ffff00728c */ /* 0x000fe4000bf25310 */
[----:B------:R-:W-:-:S04]  /*1250*/  UISETP.NE.U32.AND UP0, UPT, UR4, 0x1, UPT ;  /* 0x000000010400788c */ /* 0x000fc8000bf05070 */
[----:B------:R-:W-:-:S03]  /*1260*/  UISETP.NE.U32.AND.EX UP0, UPT, URZ, URZ, UPT, UP0 ;  /* 0x000000ffff00728c */ /* 0x000fc6000bf05100 */
[----:B------:R-:W-:Y:S08]  /*1270*/  BRA.U !UP1, `(.L_x_8) ;  /* 0x0000000109687547 */ /* 0x000ff0000b800000 */
[----:B------:R-:W-:-:S04]  /*1280*/  LEA R4, P0, R6, R10, 0x2 ;  /* 0x0000000a06047211 */ /* 0x000fc800078010ff */
[----:B------:R-:W-:-:S05]  /*1290*/  LEA.HI.X R5, R6, R11, R8, 0x2, P0 ;  /* 0x0000000b06057211 */ /* 0x000fca00000f1408 */
[----:B------:R-:W2:Y:S04]  /*12a0*/  LDG.E R15, desc[UR6][R4.64] ;  /* 0x00000006040f7981 */ /* 0x000ea8000c1e1900 */
[----:B------:R-:W3:Y:S01]  /*12b0*/  LDG.E R19, desc[UR6][R4.64+0x4] ;  /* 0x0000040604137981 */ /* 0x000ee2000c1e1900 */
[----:B------:R-:W-:Y:S01]  /*12c0*/  HFMA2 R14, -RZ, RZ, 0.96630859375, -0.0022525787353515625 ;  /* 0x3bbb989dff0e7431 */ /* 0x000fe200000001ff */
[----:B------:R-:W-:Y:S02]  /*12d0*/  MOV R17, 0x437c0000 ;  /* 0x437c000000117802 */ /* 0x000fe40000000f00 */
[----:B------:R-:W-:-:S04]  /*12e0*/  IADD3 R6, P0, PT, R6, 0x2, RZ ;  /* 0x0000000206067810 */ /* 0x000fc80007f1e0ff */
[----:B------:R-:W-:Y:S01]  /*12f0*/  IADD3.X R8, PT, PT, RZ, R8, RZ, P0, !PT ;  /* 0x00000008ff087210 */ /* 0x000fe200007fe4ff */
[----:B--2---:R-:W-:-:S04]  /*1300*/  FADD R15, R15, -R12 ;  /* 0x8000000c0f0f7221 */ /* 0x004fc80000000000 */
[----:B------:R-:W-:Y:S01]  /*1310*/  FFMA.SAT R16, R15, R14, 0.5 ;  /* 0x3f0000000f107423 */ /* 0x000fe2000000200e */
[----:B---3--:R-:W-:-:S03]  /*1320*/  FADD R19, R19, -R12 ;  /* 0x8000000c13137221 */ /* 0x008fc60000000000 */
[----:B------:R-:W-:Y:S01]  /*1330*/  FFMA.RM R16, R16, R17, 12582913 ;  /* 0x4b40000110107423 */ /* 0x000fe20000004011 */
[----:B------:R-:W-:-:S03]  /*1340*/  FFMA.SAT R18, R19, R14, 0.5 ;  /* 0x3f00000013127423 */ /* 0x000fc6000000200e */
[----:B------:R-:W-:Y:S01]  /*1350*/  FADD R14, R16, -12583039 ;  /* 0xcb40007f100e7421 */ /* 0x000fe20000000000 */
[----:B------:R-:W-:Y:S01]  /*1360*/  FFMA.RM R18, R18, R17, 12582913 ;  /* 0x4b40000112127423 */ /* 0x000fe20000004011 */
[----:B------:R-:W-:Y:S02]  /*1370*/  SHF.L.U32 R16, R16, 0x17, RZ ;  /* 0x0000001710107819 */ /* 0x000fe400000006ff */
[C---:B------:R-:W-:Y:S01]  /*1380*/  FFMA R14, R15.reuse, 1.4426950216293334961, -R14 ;  /* 0x3fb8aa3b0f0e7823 */ /* 0x040fe2000000080e */
[C---:B------:R-:W-:Y:S01]  /*1390*/  FADD R4, R18.reuse, -12583039 ;  /* 0xcb40007f12047421 */ /* 0x040fe20000000000 */
[----:B------:R-:W-:Y:S02]  /*13a0*/  SHF.L.U32 R18, R18, 0x17, RZ ;  /* 0x0000001712127819 */ /* 0x000fe400000006ff */
[----:B------:R-:W-:Y:S01]  /*13b0*/  FFMA R14, R15, 1.925963033500011079e-08, R14 ;  /* 0x32a570600f0e7823 */ /* 0x000fe2000000000e */
[----:B------:R-:W-:-:S04]  /*13c0*/  FFMA R4, R19, 1.4426950216293334961, -R4 ;  /* 0x3fb8aa3b13047823 */ /* 0x000fc80000000804 */
[----:B------:R-:W-:Y:S01]  /*13d0*/  FFMA R4, R19, 1.925963033500011079e-08, R4 ;  /* 0x32a5706013047823 */ /* 0x000fe20000000004 */
[----:B------:R-:W0:Y:S08]  /*13e0*/  MUFU.EX2 R14, R14 ;  /* 0x0000000e000e7308 */ /* 0x000e300000000800 */
[----:B------:R-:W1:Y:S01]  /*13f0*/  MUFU.EX2 R4, R4 ;  /* 0x0000000400047308 */ /* 0x000e620000000800 */
[----:B0-----:R-:W-:-:S04]  /*1400*/  FFMA R13, R16, R14, R13 ;  /* 0x0000000e100d7223 */ /* 0x001fc8000000000d */
[----:B-1----:R-:W-:-:S07]  /*1410*/  FFMA R13, R18, R4, R13 ;  /* 0x00000004120d7223 */ /* 0x002fce000000000d */
.L_x_8:
[----:B------:R-:W-:Y:S05]  /*1420*/  BRA.U UP0, `(.L_x_4) ;  /* 0x0000000100387547 */ /* 0x000fea000b800000 */
[----:B------:R-:W-:-:S04]  /*1430*/  LEA R4, P0, R6, R10, 0x2 ;  /* 0x0000000a06047211 */ /* 0x000fc800078010ff */
[----:B------:R-:W-:-:S06]  /*1440*/  LEA.HI.X R5, R6, R11, R8, 0x2, P0 ;  /* 0x0000000b06057211 */ /* 0x000fcc00000f1408 */
[----:B------:R-:W2:Y:S01]  /*1450*/  LDG.E R5, desc[UR6][R4.64] ;  /* 0x0000000604057981 */ /* 0x000ea2000c1e1900 */
[----:B------:R-:W-:Y:S01]  /*1460*/  HFMA2 R15, -RZ, RZ, 0.96630859375, -0.0022525787353515625 ;  /* 0x3bbb989dff0f7431 */ /* 0x000fe200000001ff */
[----:B------:R-:W-:Y:S01]  /*1470*/  MOV R17, 0x437c0000 ;  /* 0x437c000000117802 */ /* 0x000fe20000000f00 */
[----:B--2---:R-:W-:-:S04]  /*1480*/  FADD R6, R5, -R12 ;  /* 0x8000000c05067221 */ /* 0x004fc80000000000 */
[----:B------:R-:W-:-:S04]  /*1490*/  FFMA.SAT R8, R6, R15, 0.5 ;  /* 0x3f00000006087423 */ /* 0x000fc8000000200f */
[----:B------:R-:W-:-:S04]  /*14a0*/  FFMA.RM R8, R8, R17, 12582913 ;  /* 0x4b40000108087423 */ /* 0x000fc80000004011 */
[C---:B------:R-:W-:Y:S01]  /*14b0*/  FADD R15, R8.reuse, -12583039 ;  /* 0xcb40007f080f7421 */ /* 0x040fe20000000000 */
[----:B------:R-:W-:-:S03]  /*14c0*/  SHF.L.U32 R8, R8, 0x17, RZ ;  /* 0x0000001708087819 */ /* 0x000fc600000006ff */
[----:B------:R-:W-:-:S04]  /*14d0*/  FFMA R15, R6, 1.4426950216293334961, -R15 ;  /* 0x3fb8aa3b060f7823 */ /* 0x000fc8000000080f */
[----:B------:R-:W-:-:S06]  /*14e0*/  FFMA R15, R6, 1.925963033500011079e-08, R15 ;  /* 0x32a57060060f7823 */ /* 0x000fcc000000000f */
[----:B------:R-:W0:Y:S02]  /*14f0*/  MUFU.EX2 R15, R15 ;  /* 0x0000000f000f7308 */ /* 0x000e240000000800 */
[----:B0-----:R-:W-:-:S07]  /*1500*/  FFMA R13, R8, R15, R13 ;  /* 0x0000000f080d7223 */ /* 0x001fce000000000d */
.L_x_4:
[----:B------:R-:W0:Y:S02]  /*1510*/  LDCU.64 UR4, c[0x0][0x398] ;  /* 0x00007300ff0477ac */ /* 0x000e240008000a00 */
[----:B0-----:R-:W-:-:S04]  /*1520*/  ISETP.NE.U32.AND P0, PT, RZ, UR4, PT ;  /* 0x00000004ff007c0c */ /* 0x001fc8000bf05070 */
[----:B------:R-:W-:-:S13]  /*1530*/  ISETP.NE.AND.EX P0, PT, RZ, UR5, PT, P0 ;  /* 0x00000005ff007c0c */ /* 0x000fda000bf05300 */
[----:B------:R-:W-:Y:S05]  /*1540*/  @!P0 EXIT ;  /* 0x000000000000894d */ /* 0x000fea0003800000 */
[----:B------:R-:W-:Y:S01]  /*1550*/  UISETP.GE.U32.AND UP0, UPT, UR4, 0x8, UPT ;  /* 0x000000080400788c */ /* 0x000fe2000bf06070 */
[----:B------:R-:W-:Y:S01]  /*1560*/  CS2R R14, SRZ ;  /* 0x00000000000e7805 */ /* 0x000fe2000001ff00 */
[----:B------:R-:W-:Y:S02]  /*1570*/  ULOP3.LUT UR8, UR4, 0x7, URZ, 0xc0, !UPT ;  /* 0x0000000704087892 */ /* 0x000fe4000f8ec0ff */
[----:B------:R-:W-:-:S09]  /*1580*/  UISETP.GE.U32.AND.EX UP0, UPT, UR5, URZ, UPT, UP0 ;  /* 0x000000ff0500728c */ /* 0x000fd2000bf06100 */
[----:B------:R-:W-:Y:S05]  /*1590*/  BRA.U !UP0, `(.L_x_9) ;  /* 0x0000000d08547547 */ /* 0x000fea000b800000 */
[----:B------:R-:W0:Y:S01]  /*15a0*/  LDC R14, c[0x0][0x39c] ;  /* 0x0000e700ff0e7b82 */ /* 0x000e220000000800 */
[----:B------:R-:W1:Y:S01]  /*15b0*/  LDCU.128 UR12, c[0x0][0x380] ;  /* 0x00007000ff0c77ac */ /* 0x000e620008000c00 */
[----:B------:R-:W-:Y:S01]  /*15c0*/  IADD3 R7, P0, PT, R7, 0x10, RZ ;  /* 0x0000001007077810 */ /* 0x000fe20007f1e0ff */
[----:B------:R-:W-:-:S04]  /*15d0*/  ULOP3.LUT UR4, UR4, 0xfffffff8, URZ, 0xc0, !UPT ;  /* 0xfffffff804047892 */ /* 0x000fc8000f8ec0ff */
[----:B------:R-:W-:Y:S02]  /*15e0*/  IMAD.X R17, RZ, RZ, R0, P0 ;  /* 0x000000ffff117224 */ /* 0x000fe400000e0600 */
[----:B------:R-:W-:Y:S02]  /*15f0*/  MOV R15, UR4 ;  /* 0x00000004000f7c02 */ /* 0x000fe40008000f00 */
[----:B------:R-:W-:Y:S02]  /*1600*/  MOV R25, UR4 ;  /* 0x0000000400197c02 */ /* 0x000fe40008000f00 */
[C---:B-1----:R-:W-:Y:S02]  /*1610*/  IADD3 R6, P1, PT, R7.reuse, UR12, RZ ;  /* 0x0000000c07067c10 */ /* 0x042fe4000ff3e0ff */
[----:B------:R-:W-:Y:S02]  /*1620*/  IADD3 R0, P0, PT, R7, UR14, RZ ;  /* 0x0000000e07007c10 */ /* 0x000fe4000ff1e0ff */
[----:B------:R-:W-:-:S02]  /*1630*/  IADD3.X R7, PT, PT, R17, UR13, RZ, P1, !PT ;  /* 0x0000000d11077c10 */ /* 0x000fc40008ffe4ff */
[----:B------:R-:W-:Y:S02]  /*1640*/  IADD3.X R17, PT, PT, R17, UR15, RZ, P0, !PT ;  /* 0x0000000f11117c10 */ /* 0x000fe400087fe4ff */
[----:B0-----:R-:W-:-:S07]  /*1650*/  MOV R24, R14 ;  /* 0x0000000e00187202 */ /* 0x001fce0000000f00 */
.L_x_18:
[----:B0-----:R-:W2:Y:S01]  /*1660*/  LDG.E R5, desc[UR6][R6.64+-0x10] ;  /* 0xfffff00606057981 */ /* 0x001ea2000c1e1900 */
[----:B------:R-:W-:Y:S01]  /*1670*/  HFMA2 R4, -RZ, RZ, 0.96630859375, -0.0022525787353515625 ;  /* 0x3bbb989dff047431 */ /* 0x000fe200000001ff */
[----:B------:R-:W-:Y:S01]  /*1680*/  MOV R19, 0x437c0000 ;  /* 0x437c000000137802 */ /* 0x000fe20000000f00 */
[----:B------:R-:W0:Y:S01]  /*1690*/  MUFU.RCP R16, R13 ;  /* 0x0000000d00107308 */ /* 0x000e220000001000 */
[----:B------:R-:W-:-:S04]  /*16a0*/  IADD3 R25, P0, PT, R25, -0x8, RZ ;  /* 0xfffffff819197810 */ /* 0x000fc80007f1e0ff */
[----:B------:R-:W-:Y:S02]  /*16b0*/  IADD3.X R24, PT, PT, R24, -0x1, RZ, P0, !PT ;  /* 0xffffffff18187810 */ /* 0x000fe400007fe4ff */
[----:B------:R-:W-:-:S04]  /*16c0*/  ISETP.NE.U32.AND P0, PT, R25, RZ, PT ;  /* 0x000000ff1900720c */ /* 0x000fc80003f05070 */
[----:B------:R-:W-:Y:S01]  /*16d0*/  ISETP.NE.AND.EX P0, PT, R24, RZ, PT, P0 ;  /* 0x000000ff1800720c */ /* 0x000fe20003f05300 */
[----:B--2---:R-:W-:-:S04]  /*16e0*/  FADD R5, R5, -R12 ;  /* 0x8000000c05057221 */ /* 0x004fc80000000000 */
[----:B------:R-:W-:-:S04]  /*16f0*/  FFMA.SAT R4, R5, R4, 0.5 ;  /* 0x3f00000005047423 */ /* 0x000fc80000002004 */
[----:B------:R-:W-:-:S04]  /*1700*/  FFMA.RM R4, R4, R19, 12582913 ;  /* 0x4b40000104047423 */ /* 0x000fc80000004013 */
[C---:B------:R-:W-:Y:S01]  /*1710*/  FADD R8, R4.reuse, -12583039 ;  /* 0xcb40007f04087421 */ /* 0x040fe20000000000 */
[----:B------:R-:W-:-:S03]  /*1720*/  SHF.L.U32 R21, R4, 0x17, RZ ;  /* 0x0000001704157819 */ /* 0x000fc600000006ff */
[----:B------:R-:W-:-:S04]  /*1730*/  FFMA R8, R5, 1.4426950216293334961, -R8 ;  /* 0x3fb8aa3b05087823 */ /* 0x000fc80000000808 */
[----:B------:R-:W-:Y:S01]  /*1740*/  FFMA R8, R5, 1.925963033500011079e-08, R8 ;  /* 0x32a5706005087823 */ /* 0x000fe20000000008 */
[----:B0-----:R-:W-:-:S04]  /*1750*/  FFMA R5, R16, -R13, 1 ;  /* 0x3f80000010057423 */ /* 0x001fc8000000080d */
[----:B------:R-:W-:Y:S01]  /*1760*/  FFMA R16, R16, R5, R16 ;  /* 0x0000000510107223 */ /* 0x000fe20000000010 */
[----:B------:R-:W0:Y:S02]  /*1770*/  MUFU.EX2 R8, R8 ;  /* 0x0000000800087308 */ /* 0x000e240000000800 */
[----:B0-----:R-:W-:-:S06]  /*1780*/  FMUL R21, R21, R8 ;  /* 0x0000000815157220 */ /* 0x001fcc0000400000 */
[----:B------:R-:W0:Y:S01]  /*1790*/  FCHK P1, R21, R13 ;  /* 0x0000000d15007302 */ /* 0x000e220000020000 */
[----:B------:R-:W-:-:S04]  /*17a0*/  FFMA R4, R21, R16, RZ ;  /* 0x0000001015047223 */ /* 0x000fc800000000ff */
[----:B------:R-:W-:-:S04]  /*17b0*/  FFMA R5, R4, -R13, R21 ;  /* 0x8000000d04057223 */ /* 0x000fc80000000015 */
[----:B------:R-:W-:Y:S01]  /*17c0*/  FFMA R19, R16, R5, R4 ;  /* 0x0000000510137223 */ /* 0x000fe20000000004 */
[----:B------:R-:W-:Y:S02]  /*17d0*/  MOV R4, R0 ;  /* 0x0000000000047202 */ /* 0x000fe40000000f00 */
[----:B------:R-:W-:Y:S01]  /*17e0*/  MOV R5, R17 ;  /* 0x0000001100057202 */ /* 0x000fe20000000f00 */
[----:B0-----:R-:W-:Y:S06]  /*17f0*/  @!P1 BRA `(.L_x_10) ;  /* 0x0000000000089947 */ /* 0x001fec0003800000 */
[----:B------:R-:W-:-:S07]  /*1800*/  MOV R8, 0x1820 ;  /* 0x0000182000087802 */ /* 0x000fce0000000f00 */
[----:B------:R-:W-:Y:S05]  /*1810*/  CALL.REL.NOINC `($__internal_0_$__cuda_sm3x_div_rn_noftz_f32_slowpath) ;  /* 0x0000001800087944 */ /* 0x000fea0003c00000 */
.L_x_10:
[----:B------:R0:W-:Y:S04]  /*1820*/  STG.E desc[UR6][R4.64+-0x10], R19 ;  /* 0xfffff01304007986 */ /* 0x0001e8000c101906 */
[----:B------:R-:W2:Y:S01]  /*1830*/  LDG.E R17, desc[UR6][R6.64+-0xc] ;  /* 0xfffff40606117981 */ /* 0x000ea2000c1e1900 */
[----:B------:R-:W-:Y:S01]  /*1840*/  MOV R0, 0x3bbb989d ;  /* 0x3bbb989d00007802 */ /* 0x000fe20000000f00 */
[----:B------:R-:W0:Y:S01]  /*1850*/  MUFU.RCP R16, R13 ;  /* 0x0000000d00107308 */ /* 0x000e220000001000 */
[----:B------:R-:W-:Y:S01]  /*1860*/  MOV R21, 0x437c0000 ;  /* 0x437c000000157802 */ /* 0x000fe20000000f00 */
[----:B0-----:R-:W-:Y:S01]  /*1870*/  FFMA R19, R16, -R13, 1 ;  /* 0x3f80000010137423 */ /* 0x001fe2000000080d */
[----:B--2---:R-:W-:-:S04]  /*1880*/  FADD R17, R17, -R12 ;  /* 0x8000000c11117221 */ /* 0x004fc80000000000 */
[----:B------:R-:W-:-:S04]  /*1890*/  FFMA.SAT R0, R17, R0, 0.5 ;  /* 0x3f00000011007423 */ /* 0x000fc80000002000 */
[----:B------:R-:W-:-:S04]  /*18a0*/  FFMA.RM R0, R0, R21, 12582913 ;  /* 0x4b40000100007423 */ /* 0x000fc80000004015 */
[C---:B------:R-:W-:Y:S01]  /*18b0*/  FADD R8, R0.reuse, -12583039 ;  /* 0xcb40007f00087421 */ /* 0x040fe20000000000 */
[----:B------:R-:W-:-:S03]  /*18c0*/  SHF.L.U32 R0, R0, 0x17, RZ ;  /* 0x0000001700007819 */ /* 0x000fc600000006ff */
[----:B------:R-:W-:-:S04]  /*18d0*/  FFMA R8, R17, 1.4426950216293334961, -R8 ;  /* 0x3fb8aa3b11087823 */ /* 0x000fc80000000808 */
[----:B------:R-:W-:-:S04]  /*18e0*/  FFMA R8, R17, 1.925963033500011079e-08, R8 ;  /* 0x32a5706011087823 */ /* 0x000fc80000000008 */
[----:B------:R-:W0:Y:S02]  /*18f0*/  MUFU.EX2 R17, R8 ;  /* 0x0000000800117308 */ /* 0x000e240000000800 */
[----:B0-----:R-:W-:Y:S01]  /*1900*/  FMUL R21, R0, R17 ;  /* 0x0000001100157220 */ /* 0x001fe20000400000 */
[----:B------:R-:W-:-:S05]  /*1910*/  FFMA R0, R16, R19, R16 ;  /* 0x0000001310007223 */ /* 0x000fca0000000010 */
[----:B------:R-:W0:Y:S01]  /*1920*/  FCHK P1, R21, R13 ;  /* 0x0000000d15007302 */ /* 0x000e220000020000 */
[----:B------:R-:W-:-:S04]  /*1930*/  FFMA R16, R0, R21, RZ ;  /* 0x0000001500107223 */ /* 0x000fc800000000ff */
[----:B------:R-:W-:-:S04]  /*1940*/  FFMA R17, R16, -R13, R21 ;  /* 0x8000000d10117223 */ /* 0x000fc80000000015 */
[----:B------:R-:W-:Y:S01]  /*1950*/  FFMA R17, R0, R17, R16 ;  /* 0x0000001100117223 */ /* 0x000fe20000000010 */
[----:B0-----:R-:W-:Y:S06]  /*1960*/  @!P1 BRA `(.L_x_11) ;  /* 0x00000000000c9947 */ /* 0x001fec0003800000 */
[----:B------:R-:W-:-:S07]  /*1970*/  MOV R8, 0x1990 ;  /* 0x0000199000087802 */ /* 0x000fce0000000f00 */
[----:B------:R-:W-:Y:S05]  /*1980*/  CALL.REL.NOINC `($__internal_0_$__cuda_sm3x_div_rn_noftz_f32_slowpath) ;  /* 0x0000001400ac7944 */ /* 0x000fea0003c00000 */
[----:B------:R-:W-:-:S07]  /*1990*/  MOV R17, R19 ;  /* 0x0000001300117202 */ /* 0x000fce0000000f00 */
.L_x_11:
[----:B------:R0:W-:Y:S04]  /*19a0*/  STG.E desc[UR6][R4.64+-0xc], R17 ;  /* 0xfffff41104007986 */ /* 0x0001e8000c101906 */
[----:B------:R-:W2:Y:S01]  /*19b0*/  LDG.E R19, desc[UR6][R6.64+-0x8] ;  /* 0xfffff80606137981 */ /* 0x000ea2000c1e1900 */
[----:B------:R-:W-:Y:S01]  /*19c0*/  HFMA2 R0, -RZ, RZ, 0.96630859375, -0.0022525787353515625 ;  /* 0x3bbb989dff007431 */ /* 0x000fe200000001ff */
[----:B------:R-:W-:Y:S01]  /*19d0*/  MOV R21, 0x437c0000 ;  /* 0x437c000000157802 */ /* 0x000fe20000000f00 */
[----:B------:R-:W1:Y:S01]  /*19e0*/  MUFU.RCP R16, R13 ;  /* 0x0000000d00107308 */ /* 0x000e620000001000 */
[----:B--2---:R-:W-:-:S04]  /*19f0*/  FADD R19, R19, -R12 ;  /* 0x8000000c13137221 */ /* 0x004fc80000000000 */
[----:B------:R-:W-:-:S04]  /*1a00*/  FFMA.SAT R0, R19, R0, 0.5 ;  /* 0x3f00000013007423 */ /* 0x000fc80000002000 */
[----:B------:R-:W-:-:S04]  /*1a10*/  FFMA.RM R0, R0, R21, 12582913 ;  /* 0x4b40000100007423 */ /* 0x000fc80000004015 */
[C---:B------:R-:W-:Y:S01]  /*1a20*/  FADD R8, R0.reuse, -12583039 ;  /* 0xcb40007f00087421 */ /* 0x040fe20000000000 */
[----:B------:R-:W-:-:S03]  /*1a30*/  SHF.L.U32 R0, R0, 0x17, RZ ;  /* 0x0000001700007819 */ /* 0x000fc600000006ff */
[----:B------:R-:W-:-:S04]  /*1a40*/  FFMA R8, R19, 1.4426950216293334961, -R8 ;  /* 0x3fb8aa3b13087823 */ /* 0x000fc80000000808 */
[----:B------:R-:W-:Y:S01]  /*1a50*/  FFMA R8, R19, 1.925963033500011079e-08, R8 ;  /* 0x32a5706013087823 */ /* 0x000fe20000000008 */
[----:B-1----:R-:W-:-:S03]  /*1a60*/  FFMA R19, R16, -R13, 1 ;  /* 0x3f80000010137423 */ /* 0x002fc6000000080d */
[----:B0-----:R-:W0:Y:S02]  /*1a70*/  MUFU.EX2 R17, R8 ;  /* 0x0000000800117308 */ /* 0x001e240000000800 */
        /* <DEDUP_REMOVED lines=10> */
.L_x_12:
[----:B------:R0:W-:Y:S04]  /*1b20*/  STG.E desc[UR6][R4.64+-0x8], R17 ;  /* 0xfffff81104007986 */ /* 0x0001e8000c101906 */
[----:B------:R-:W2:Y:S01]  /*1b30*/  LDG.E R19, desc[UR6][R6.64+-0x4] ;  /* 0xfffffc0606137981 */ /* 0x000ea2000c1e1900 */
[----:B------:R-:W-:Y:S01]  /*1b40*/  MOV R0, 0x3bbb989d ;  /* 0x3bbb989d00007802 */ /* 0x000fe20000000f00 */
[----:B------:R-:W-:Y:S01]  /*1b50*/  IMAD.MOV.U32 R21, RZ, RZ, 0x437c0000 ;  /* 0x437c0000ff157424 */ /* 0x000fe200078e00ff */
        /* <DEDUP_REMOVED lines=20> */
.L_x_13:
        /* <DEDUP_REMOVED lines=24> */
.L_x_14:
[----:B------:R0:W-:Y:S04]  /*1e20*/  STG.E desc[UR6][R4.64], R17 ;  /* 0x0000001104007986 */ /* 0x0001e8000c101906 */
[----:B------:R-:W2:Y:S01]  /*1e30*/  LDG.E R19, desc[UR6][R6.64+0x4] ;  /* 0x0000040606137981 */ /* 0x000ea2000c1e1900 */
[----:B------:R-:W-:Y:S01]  /*1e40*/  MOV R0, 0x3bbb989d ;  /* 0x3bbb989d00007802 */ /* 0x000fe20000000f00 */
[----:B------:R-:W1:Y:S01]  /*1e50*/  MUFU.RCP R16, R13 ;  /* 0x0000000d00107308 */ /* 0x000e620000001000 */
[----:B------:R-:W-:Y:S01]  /*1e60*/  MOV R21, 0x437c0000 ;  /* 0x437c000000157802 */ /* 0x000fe20000000f00 */
        /* <DEDUP_REMOVED lines=19> */
.L_x_15:
        /* <DEDUP_REMOVED lines=24> */
.L_x_16:
        /* <DEDUP_REMOVED lines=23> */
.L_x_17:
[----:B------:R0:W-:Y:S01]  /*2290*/  STG.E desc[UR6][R4.64+0xc], R19 ;  /* 0x00000c1304007986 */ /* 0x0001e2000c101906 */
[----:B------:R-:W-:Y:S02]  /*22a0*/  IADD3 R6, P1, PT, R6, 0x20, RZ ;  /* 0x0000002006067810 */ /* 0x000fe40007f3e0ff */
[----:B------:R-:W-:-:S03]  /*22b0*/  IADD3 R0, P2, PT, R4, 0x20, RZ ;  /* 0x0000002004007810 */ /* 0x000fc60007f5e0ff */
[----:B------:R-:W-:Y:S01]  /*22c0*/  IMAD.X R7, RZ, RZ, R7, P1 ;  /* 0x000000ffff077224 */ /* 0x000fe200008e0607 */
[----:B------:R-:W-:Y:S01]  /*22d0*/  IADD3.X R17, PT, PT, RZ, R5, RZ, P2, !PT ;  /* 0x00000005ff117210 */ /* 0x000fe200017fe4ff */
[----:B------:R-:W-:Y:S08]  /*22e0*/  @P0 BRA `(.L_x_18) ;  /* 0xfffffff000dc0947 */ /* 0x000ff0000383ffff */
.L_x_9:
[----:B------:R-:W-:-:S04]  /*22f0*/  ISETP.NE.U32.AND P0, PT, RZ, UR8, PT ;  /* 0x00000008ff007c0c */ /* 0x000fc8000bf05070 */
[----:B------:R-:W-:-:S13]  /*2300*/  ISETP.NE.AND.EX P0, PT, RZ, RZ, PT, P0 ;  /* 0x000000ffff00720c */ /* 0x000fda0003f05300 */
[----:B------:R-:W-:Y:S05]  /*2310*/  @!P0 EXIT ;  /* 0x000000000000894d */ /* 0x000fea0003800000 */
[----:B------:R-:W1:Y:S01]  /*2320*/  LDCU UR4, c[0x0][0x398] ;  /* 0x00007300ff0477ac */ /* 0x000e620008000800 */
[----:B------:R-:W-:-:S04]  /*2330*/  UISETP.GE.U32.AND UP0, UPT, UR8, 0x4, UPT ;  /* 0x000000040800788c */ /* 0x000fc8000bf06070 */
[----:B------:R-:W-:Y:S02]  /*2340*/  UISETP.GE.U32.AND.EX UP0, UPT, URZ, URZ, UPT, UP0 ;  /* 0x000000ffff00728c */ /* 0x000fe4000bf06100 */
[----:B-1----:R-:W-:-:S07]  /*2350*/  ULOP3.LUT UR4, UR4, 0x3, URZ, 0xc0, !UPT ;  /* 0x0000000304047892 */ /* 0x002fce000f8ec0ff */
[----:B------:R-:W-:Y:S05]  /*2360*/  BRA.U !UP0, `(.L_x_19) ;  /* 0x0000000508a47547 */ /* 0x000fea000b800000 */
[----:B------:R-:W-:-:S04]  /*2370*/  LEA R6, P0, R15, R10, 0x2 ;  /* 0x0000000a0f067211 */ /* 0x000fc800078010ff */
[----:B------:R-:W-:-:S05]  /*2380*/  LEA.HI.X R7, R15, R11, R14, 0x2, P0 ;  /* 0x0000000b0f077211 */ /* 0x000fca00000f140e */
[----:B0-----:R-:W2:Y:S01]  /*2390*/  LDG.E R5, desc[UR6][R6.64] ;  /* 0x0000000606057981 */ /* 0x001ea2000c1e1900 */
[----:B------:R-:W-:Y:S01]  /*23a0*/  HFMA2 R0, -RZ, RZ, 0.96630859375, -0.0022525787353515625 ;  /* 0x3bbb989dff007431 */ /* 0x000fe200000001ff */
[----:B------:R-:W-:Y:S01]  /*23b0*/  MOV R17, 0x437c0000 ;  /* 0x437c000000117802 */ /* 0x000fe20000000f00 */
[----:B------:R-:W0:Y:S01]  /*23c0*/  MUFU.RCP R8, R13 ;  /* 0x0000000d00087308 */ /* 0x000e220000001000 */
[----:B--2---:R-:W-:-:S04]  /*23d0*/  FADD R5, R5, -R12 ;  /* 0x8000000c05057221 */ /* 0x004fc80000000000 */
[----:B------:R-:W-:-:S04]  /*23e0*/  FFMA.SAT R0, R5, R0, 0.5 ;  /* 0x3f00000005007423 */ /* 0x000fc80000002000 */
[----:B------:R-:W-:Y:S01]  /*23f0*/  FFMA.RM R0, R0, R17, 12582913 ;  /* 0x4b40000100007423 */ /* 0x000fe20000004011 */
[----:B0-----:R-:W-:-:S03]  /*2400*/  FFMA R17, R8, -R13, 1 ;  /* 0x3f80000008117423 */ /* 0x001fc6000000080d */
        /* <DEDUP_REMOVED lines=15> */
.L_x_20:
[----:B------:R-:W0:Y:S01]  /*2500*/  LDC.64 R18, c[0x0][0x388] ;  /* 0x0000e200ff127b82 */ /* 0x000e220000000a00 */
[----:B------:R-:W-:-:S04]  /*2510*/  IADD3 R0, P0, PT, R15, R2, RZ ;  /* 0x000000020f007210 */ /* 0x000fc80007f1e0ff */
[----:B------:R-:W-:Y:S02]  /*2520*/  IADD3.X R5, PT, PT, R14, R9, RZ, P0, !PT ;  /* 0x000000090e057210 */ /* 0x000fe400007fe4ff */
[----:B0-----:R-:W-:-:S04]  /*2530*/  LEA R4, P0, R0, R18, 0x2 ;  /* 0x0000001200047211 */ /* 0x001fc800078010ff */
[----:B------:R-:W-:-:S05]  /*2540*/  LEA.HI.X R5, R0, R19, R5, 0x2, P0 ;  /* 0x0000001300057211 */ /* 0x000fca00000f1405 */
        /* <DEDUP_REMOVED lines=24> */
.L_x_21:
        /* <DEDUP_REMOVED lines=24> */
.L_x_22:
[----:B------:R0:W-:Y:S04]  /*2850*/  STG.E desc[UR6][R4.64+0x8], R17 ;  /* 0x0000081104007986 */ /* 0x0001e8000c101906 */
[----:B------:R-:W2:Y:S01]  /*2860*/  LDG.E R7, desc[UR6][R6.64+0xc] ;  /* 0x00000c0606077981 */ /* 0x000ea2000c1e1900 */
[----:B------:R-:W-:Y:S01]  /*2870*/  MOV R19, 0x3bbb989d ;  /* 0x3bbb989d00137802 */ /* 0x000fe20000000f00 */
[----:B------:R-:W1:Y:S01]  /*2880*/  MUFU.RCP R16, R13 ;  /* 0x0000000d00107308 */ /* 0x000e620000001000 */
[----:B------:R-:W-:Y:S01]  /*2890*/  MOV R21, 0x437c0000 ;  /* 0x437c000000157802 */ /* 0x000fe20000000f00 */
[----:B--2---:R-:W-:Y:S01]  /*28a0*/  FADD R0, R7, -R12 ;  /* 0x8000000c07007221 */ /* 0x004fe20000000000 */
[----:B-1----:R-:W-:-:S03]  /*28b0*/  FFMA R7, R16, -R13, 1 ;  /* 0x3f80000010077423 */ /* 0x002fc6000000080d */
[----:B------:R-:W-:-:S04]  /*28c0*/  FFMA.SAT R8, R0, R19, 0.5 ;  /* 0x3f00000000087423 */ /* 0x000fc80000002013 */
[----:B------:R-:W-:-:S04]  /*28d0*/  FFMA.RM R8, R8, R21, 12582913 ;  /* 0x4b40000108087423 */ /* 0x000fc80000004015 */
[C---:B------:R-:W-:Y:S01]  /*28e0*/  FADD R19, R8.reuse, -12583039 ;  /* 0xcb40007f08137421 */ /* 0x040fe20000000000 */
[----:B------:R-:W-:-:S03]  /*28f0*/  SHF.L.U32 R8, R8, 0x17, RZ ;  /* 0x0000001708087819 */ /* 0x000fc600000006ff */
[----:B------:R-:W-:-:S04]  /*2900*/  FFMA R19, R0, 1.4426950216293334961, -R19 ;  /* 0x3fb8aa3b00137823 */ /* 0x000fc80000000813 */
[----:B------:R-:W-:Y:S01]  /*2910*/  FFMA R19, R0, 1.925963033500011079e-08, R19 ;  /* 0x32a5706000137823 */ /* 0x000fe20000000013 */
[----:B------:R-:W-:-:S05]  /*2920*/  FFMA R0, R16, R7, R16 ;  /* 0x0000000710007223 */ /* 0x000fca0000000010 */
[----:B------:R-:W1:Y:S02]  /*2930*/  MUFU.EX2 R19, R19 ;  /* 0x0000001300137308 */ /* 0x000e640000000800 */
[----:B-1----:R-:W-:-:S06]  /*2940*/  FMUL R21, R8, R19 ;  /* 0x0000001308157220 */ /* 0x002fcc0000400000 */
[----:B------:R-:W1:Y:S01]  /*2950*/  FCHK P0, R21, R13 ;  /* 0x0000000d15007302 */ /* 0x000e620000000000 */
[----:B------:R-:W-:-:S04]  /*2960*/  FFMA R6, R0, R21, RZ ;  /* 0x0000001500067223 */ /* 0x000fc800000000ff */
[----:B------:R-:W-:-:S04]  /*2970*/  FFMA R7, R6, -R13, R21 ;  /* 0x8000000d06077223 */ /* 0x000fc80000000015 */
[----:B------:R-:W-:Y:S01]  /*2980*/  FFMA R7, R0, R7, R6 ;  /* 0x0000000700077223 */ /* 0x000fe20000000006 */
[----:B01----:R-:W-:Y:S06]  /*2990*/  @!P0 BRA `(.L_x_23) ;  /* 0x00000000000c8947 */ /* 0x003fec0003800000 */
[----:B------:R-:W-:-:S07]  /*29a0*/  MOV R8, 0x29c0 ;  /* 0x000029c000087802 */ /* 0x000fce0000000f00 */
[----:B------:R-:W-:Y:S05]  /*29b0*/  CALL.REL.NOINC `($__internal_0_$__cuda_sm3x_div_rn_noftz_f32_slowpath) ;  /* 0x0000000400a07944 */ /* 0x000fea0003c00000 */
[----:B------:R-:W-:-:S07]  /*29c0*/  IMAD.MOV.U32 R7, RZ, RZ, R19 ;  /* 0x000000ffff077224 */ /* 0x000fce00078e0013 */
.L_x_23:
[----:B------:R1:W-:Y:S01]  /*29d0*/  STG.E desc[UR6][R4.64+0xc], R7 ;  /* 0x00000c0704007986 */ /* 0x0003e2000c101906 */
[----:B------:R-:W-:-:S04]  /*29e0*/  IADD3 R15, P0, PT, R15, 0x4, RZ ;  /* 0x000000040f0f7810 */ /* 0x000fc80007f1e0ff */
[----:B------:R-:W-:-:S09]  /*29f0*/  IADD3.X R14, PT, PT, RZ, R14, RZ, P0, !PT ;  /* 0x0000000eff0e7210 */ /* 0x000fd200007fe4ff */
.L_x_19:
[----:B------:R-:W-:-:S04]  /*2a00*/  ISETP.NE.U32.AND P0, PT, RZ, UR4, PT ;  /* 0x00000004ff007c0c */ /* 0x000fc8000bf05070 */
[----:B------:R-:W-:-:S13]  /*2a10*/  ISETP.NE.AND.EX P0, PT, RZ, RZ, PT, P0 ;  /* 0x000000ffff00720c */ /* 0x000fda0003f05300 */
[----:B------:R-:W-:Y:S05]  /*2a20*/  @!P0 EXIT ;  /* 0x000000000000894d */ /* 0x000fea0003800000 */
[----:B------:R-:W-:-:S04]  /*2a30*/  UISETP.NE.U32.AND UP0, UPT, UR4, 0x1, UPT ;  /* 0x000000010400788c */ /* 0x000fc8000bf05070 */
[----:B------:R-:W-:-:S09]  /*2a40*/  UISETP.NE.AND.EX UP0, UPT, URZ, URZ, UPT, UP0 ;  /* 0x000000ffff00728c */ /* 0x000fd2000bf05300 */
[----:B------:R-:W-:Y:S05]  /*2a50*/  BRA.U !UP0, `(.L_x_24) ;  /* 0x0000000108e47547 */ /* 0x000fea000b800000 */
[----:B------:R-:W-:-:S04]  /*2a60*/  LEA R6, P0, R15, R10, 0x2 ;  /* 0x0000000a0f067211 */ /* 0x000fc800078010ff */
[----:B-1----:R-:W-:-:S05]  /*2a70*/  LEA.HI.X R7, R15, R11, R14, 0x2, P0 ;  /* 0x0000000b0f077211 */ /* 0x002fca00000f140e */
        /* <DEDUP_REMOVED lines=23> */
.L_x_25:
        /* <DEDUP_REMOVED lines=28> */
[----:B------:R-:W-:-:S07]  /*2db0*/  MOV R7, R19 ;  /* 0x0000001300077202 */ /* 0x000fce0000000f00 */
.L_x_26:
[----:B------:R2:W-:Y:S01]  /*2dc0*/  STG.E desc[UR6][R4.64+0x4], R7 ;  /* 0x0000040704007986 */ /* 0x0005e2000c101906 */
[----:B------:R-:W-:-:S04]  /*2dd0*/  IADD3 R15, P0, PT, R15, 0x2, RZ ;  /* 0x000000020f0f7810 */ /* 0x000fc80007f1e0ff */
[----:B------:R-:W-:-:S09]  /*2de0*/  IADD3.X R14, PT, PT, RZ, R14, RZ, P0, !PT ;  /* 0x0000000eff0e7210 */ /* 0x000fd200007fe4ff */
.L_x_24:
[----:B------:R-:W3:Y:S02]  /*2df0*/  LDC R0, c[0x0][0x398] ;  /* 0x0000e600ff007b82 */ /* 0x000ee40000000800 */
[----:B---3--:R-:W-:-:S04]  /*2e00*/  LOP3.LUT R0, R0, 0x1, RZ, 0xc0, !PT ;  /* 0x0000000100007812 */ /* 0x008fc800078ec0ff */
[----:B------:R-:W-:-:S04]  /*2e10*/  ISETP.NE.U32.AND P0, PT, R0, 0x1, PT ;  /* 0x000000010000780c */ /* 0x000fc80003f05070 */
[----:B------:R-:W-:-:S13]  /*2e20*/  ISETP.NE.U32.AND.EX P0, PT, RZ, RZ, PT, P0 ;  /* 0x000000ffff00720c */ /* 0x000fda0003f05100 */
[----:B------:R-:W-:Y:S05]  /*2e30*/  @P0 EXIT ;  /* 0x000000000000094d */ /* 0x000fea0003800000 */
[----:B------:R-:W-:-:S04]  /*2e40*/  LEA R10, P0, R15, R10, 0x2 ;  /* 0x0000000a0f0a7211 */ /* 0x000fc800078010ff */
[----:B------:R-:W-:-:S06]  /*2e50*/  LEA.HI.X R11, R15, R11, R14, 0x2, P0 ;  /* 0x0000000b0f0b7211 */ /* 0x000fcc00000f140e */
[----:B------:R-:W3:Y:S01]  /*2e60*/  LDG.E R11, desc[UR6][R10.64] ;  /* 0x000000060a0b7981 */ /* 0x000ee2000c1e1900 */
[----:B012---:R-:W-:Y:S01]  /*2e70*/  HFMA2 R5, -RZ, RZ, 0.96630859375, -0.0022525787353515625 ;  /* 0x3bbb989dff057431 */ /* 0x007fe200000001ff */
[----:B------:R-:W-:Y:S01]  /*2e80*/  MOV R7, 0x437c0000 ;  /* 0x437c000000077802 */ /* 0x000fe20000000f00 */
[----:B------:R-:W0:Y:S01]  /*2e90*/  MUFU.RCP R4, R13 ;  /* 0x0000000d00047308 */ /* 0x000e220000001000 */
[----:B---3--:R-:W-:-:S04]  /*2ea0*/  FADD R12, R11, -R12 ;  /* 0x8000000c0b0c7221 */ /* 0x008fc80000000000 */
[----:B------:R-:W-:-:S04]  /*2eb0*/  FFMA.SAT R0, R12, R5, 0.5 ;  /* 0x3f0000000c007423 */ /* 0x000fc80000002005 */
[----:B------:R-:W-:Y:S01]  /*2ec0*/  FFMA.RM R0, R0, R7, 12582913 ;  /* 0x4b40000100007423 */ /* 0x000fe20000004007 */
[----:B0-----:R-:W-:-:S03]  /*2ed0*/  FFMA R7, R4, -R13, 1 ;  /* 0x3f80000004077423 */ /* 0x001fc6000000080d */
[C---:B------:R-:W-:Y:S01]  /*2ee0*/  FADD R5, R0.reuse, -12583039 ;  /* 0xcb40007f00057421 */ /* 0x040fe20000000000 */
[----:B------:R-:W-:-:S03]  /*2ef0*/  SHF.L.U32 R0, R0, 0x17, RZ ;  /* 0x0000001700007819 */ /* 0x000fc600000006ff */
[----:B------:R-:W-:-:S04]  /*2f00*/  FFMA R5, R12, 1.4426950216293334961, -R5 ;  /* 0x3fb8aa3b0c057823 */ /* 0x000fc80000000805 */
[----:B------:R-:W-:-:S06]  /*2f10*/  FFMA R5, R12, 1.925963033500011079e-08, R5 ;  /* 0x32a570600c057823 */ /* 0x000fcc0000000005 */
        /* <DEDUP_REMOVED lines=11> */
.L_x_27:
[----:B------:R-:W0:Y:S01]  /*2fd0*/  LDC.64 R4, c[0x0][0x388] ;  /* 0x0000e200ff047b82 */ /* 0x000e220000000a00 */
[----:B------:R-:W-:-:S04]  /*2fe0*/  IADD3 R3, P0, PT, R15, R2, RZ ;  /* 0x000000020f037210 */ /* 0x000fc80007f1e0ff */
[----:B------:R-:W-:Y:S02]  /*2ff0*/  IADD3.X R14, PT, PT, R14, R9, RZ, P0, !PT ;  /* 0x000000090e0e7210 */ /* 0x000fe400007fe4ff */
[----:B0-----:R-:W-:-:S04]  /*3000*/  LEA R2, P0, R3, R4, 0x2 ;  /* 0x0000000403027211 */ /* 0x001fc800078010ff */
[----:B------:R-:W-:-:S05]  /*3010*/  LEA.HI.X R3, R3, R5, R14, 0x2, P0 ;  /* 0x0000000503037211 */ /* 0x000fca00000f140e */
[----:B------:R-:W-:Y:S01]  /*3020*/  STG.E desc[UR6][R2.64], R7 ;  /* 0x0000000702007986 */ /* 0x000fe2000c101906 */
[----:B------:R-:W-:Y:S05]  /*3030*/  EXIT ;  /* 0x000000000000794d */ /* 0x000fea0003800000 */
        .weak           $__internal_0_$__cuda_sm3x_div_rn_noftz_f32_slowpath
        .type           $__internal_0_$__cuda_sm3x_div_rn_noftz_f32_slowpath,@function
        .size           $__internal_0_$__cuda_sm3x_div_rn_noftz_f32_slowpath,(.L_x_37 - $__internal_0_$__cuda_sm3x_div_rn_noftz_f32_slowpath)
$__internal_0_$__cuda_sm3x_div_rn_noftz_f32_slowpath:
[----:B------:R-:W-:Y:S02]  /*3040*/  SHF.R.U32.HI R17, RZ, 0x17, R13 ;  /* 0x00000017ff117819 */ /* 0x000fe4000001160d */
[----:B------:R-:W-:Y:S02]  /*3050*/  SHF.R.U32.HI R16, RZ, 0x17, R21 ;  /* 0x00000017ff107819 */ /* 0x000fe40000011615 */
[----:B------:R-:W-:Y:S02]  /*3060*/  LOP3.LUT R17, R17, 0xff, RZ, 0xc0, !PT ;  /* 0x000000ff11117812 */ /* 0x000fe400078ec0ff */
[----:B------:R-:W-:Y:S02]  /*3070*/  LOP3.LUT R16, R16, 0xff, RZ, 0xc0, !PT ;  /* 0x000000ff10107812 */ /* 0x000fe400078ec0ff */
[----:B------:R-:W-:Y:S02]  /*3080*/  IADD3 R0, PT, PT, R17, -0x1, RZ ;  /* 0xffffffff11007810 */ /* 0x000fe40007ffe0ff */
[----:B------:R-:W-:Y:S01]  /*3090*/  MOV R20, R13 ;  /* 0x0000000d00147202 */ /* 0x000fe20000000f00 */
[----:B------:R-:W-:Y:S01]  /*30a0*/  VIADD R19, R16, 0xffffffff ;  /* 0xffffffff10137836 */ /* 0x000fe20000000000 */
[----:B------:R-:W-:-:S04]  /*30b0*/  ISETP.GT.U32.AND P1, PT, R0, 0xfd, PT ;  /* 0x000000fd0000780c */ /* 0x000fc80003f24070 */
[----:B------:R-:W-:-:S13]  /*30c0*/  ISETP.GT.U32.OR P1, PT, R19, 0xfd, P1 ;  /* 0x000000fd1300780c */ /* 0x000fda0000f24470 */
[----:B------:R-:W-:Y:S01]  /*30d0*/  @!P1 MOV R18, RZ ;  /* 0x000000ff00129202 */ /* 0x000fe20000000f00 */
[----:B------:R-:W-:Y:S06]  /*30e0*/  @!P1 BRA `(.L_x_28) ;  /* 0x00000000005c9947 */ /* 0x000fec0003800000 */
[----:B------:R-:W-:Y:S02]  /*30f0*/  FSETP.GTU.FTZ.AND P1, PT, |R21|, +INF , PT ;  /* 0x7f8000001500780b */ /* 0x000fe40003f3c200 */
[----:B------:R-:W-:-:S04]  /*3100*/  FSETP.GTU.FTZ.AND P2, PT, |R13|, +INF , PT ;  /* 0x7f8000000d00780b */ /* 0x000fc80003f5c200 */
[----:B------:R-:W-:-:S13]  /*3110*/  PLOP3.LUT P1, PT, P1, P2, PT, 0xf8, 0x8f ;  /* 0x00000000008f781c */ /* 0x000fda0000f25f70 */
[----:B------:R-:W-:Y:S05]  /*3120*/  @P1 BRA `(.L_x_29) ;  /* 0x0000000400441947 */ /* 0x000fea0003800000 */
[----:B------:R-:W-:-:S13]  /*3130*/  LOP3.LUT P1, RZ, R20, 0x7fffffff, R21, 0xc8, !PT ;  /* 0x7fffffff14ff7812 */ /* 0x000fda000782c815 */
[----:B------:R-:W-:Y:S05]  /*3140*/  @!P1 BRA `(.L_x_30) ;  /* 0x0000000400349947 */ /* 0x000fea0003800000 */
[----:B------:R-:W-:Y:S02]  /*3150*/  FSETP.NEU.FTZ.AND P3, PT, |R21|, +INF , PT ;  /* 0x7f8000001500780b */ /* 0x000fe40003f7d200 */
[----:B------:R-:W-:Y:S02]  /*3160*/  FSETP.NEU.FTZ.AND P2, PT, |R13|, +INF , PT ;  /* 0x7f8000000d00780b */ /* 0x000fe40003f5d200 */
[----:B------:R-:W-:-:S11]  /*3170*/  FSETP.NEU.FTZ.AND P1, PT, |R21|, +INF , PT ;  /* 0x7f8000001500780b */ /* 0x000fd60003f3d200 */
[----:B------:R-:W-:Y:S05]  /*3180*/  @!P2 BRA !P3, `(.L_x_30) ;  /* 0x000000040024a947 */ /* 0x000fea0005800000 */
[----:B------:R-:W-:-:S04]  /*3190*/  LOP3.LUT P3, RZ, R21, 0x7fffffff, RZ, 0xc0, !PT ;  /* 0x7fffffff15ff7812 */ /* 0x000fc8000786c0ff */
[----:B------:R-:W-:-:S13]  /*31a0*/  PLOP3.LUT P2, PT, P2, P3, PT, 0x2f, 0xf2 ;  /* 0x0000000000f2781c */ /* 0x000fda0001746577 */
[----:B------:R-:W-:Y:S05]  /*31b0*/  @P2 BRA `(.L_x_31) ;  /* 0x0000000400102947 */ /* 0x000fea0003800000 */
[----:B------:R-:W-:-:S04]  /*31c0*/  LOP3.LUT P2, RZ, R20, 0x7fffffff, RZ, 0xc0, !PT ;  /* 0x7fffffff14ff7812 */ /* 0x000fc8000784c0ff */
[----:B------:R-:W-:-:S13]  /*31d0*/  PLOP3.LUT P1, PT, P1, P2, PT, 0x2f, 0xf2 ;  /* 0x0000000000f2781c */ /* 0x000fda0000f24577 */
[----:B------:R-:W-:Y:S05]  /*31e0*/  @P1 BRA `(.L_x_32) ;  /* 0x0000000000f81947 */ /* 0x000fea0003800000 */
[----:B------:R-:W-:Y:S02]  /*31f0*/  ISETP.GE.AND P1, PT, R19, RZ, PT ;  /* 0x000000ff1300720c */ /* 0x000fe40003f26270 */
[----:B------:R-:W-:-:S11]  /*3200*/  ISETP.GE.AND P2, PT, R0, RZ, PT ;  /* 0x000000ff0000720c */ /* 0x000fd60003f46270 */
[----:B------:R-:W-:Y:S01]  /*3210*/  @P1 MOV R18, RZ ;  /* 0x000000ff00121202 */ /* 0x000fe20000000f00 */
[----:B------:R-:W-:Y:S01]  /*3220*/  @!P1 FFMA R21, R21, 1.84467440737095516160e+19, RZ ;  /* 0x5f80000015159823 */ /* 0x000fe200000000ff */
[----:B------:R-:W-:Y:S01]  /*3230*/  @!P1 MOV R18, 0xffffffc0 ;  /* 0xffffffc000129802 */ /* 0x000fe20000000f00 */
[----:B------:R-:W-:-:S03]  /*3240*/  @!P2 FFMA R20, R13, 1.84467440737095516160e+19, RZ ;  /* 0x5f8000000d14a823 */ /* 0x000fc600000000ff */
[----:B------:R-:W-:-:S07]  /*3250*/  @!P2 IADD3 R18, PT, PT, R18, 0x40, RZ ;  /* 0x000000401212a810 */ /* 0x000fce0007ffe0ff */
.L_x_28:
[----:B------:R-:W-:Y:S02]  /*3260*/  LEA R19, R17, 0xc0800000, 0x17 ;  /* 0xc080000011137811 */ /* 0x000fe400078eb8ff */
[----:B------:R-:W-:Y:S02]  /*3270*/  IADD3 R16, PT, PT, R16, -0x7f, RZ ;  /* 0xffffff8110107810 */ /* 0x000fe40007ffe0ff */
[----:B------:R-:W-:Y:S02]  /*3280*/  IADD3 R26, PT, PT, -R19, R20, RZ ;  /* 0x00000014131a7210 */ /* 0x000fe40007ffe1ff */
[C---:B------:R-:W-:Y:S01]  /*3290*/  IADD3 R17, PT, PT, R16.reuse, 0x7f, -R17 ;  /* 0x0000007f10117810 */ /* 0x040fe20007ffe811 */
[----:B------:R-:W-:Y:S01]  /*32a0*/  IMAD R0, R16, -0x800000, R21 ;  /* 0xff80000010007824 */ /* 0x000fe200078e0215 */
[----:B------:R-:W0:Y:S01]  /*32b0*/  MUFU.RCP R20, R26 ;  /* 0x0000001a00147308 */ /* 0x000e220000001000 */
[----:B------:R-:W-:Y:S01]  /*32c0*/  FADD.FTZ R19, -R26, -RZ ;  /* 0x800000ff1a137221 */ /* 0x000fe20000010100 */
[----:B------:R-:W-:-:S03]  /*32d0*/  IADD3 R17, PT, PT, R17, R18, RZ ;  /* 0x0000001211117210 */ /* 0x000fc60007ffe0ff */
[----:B0-----:R-:W-:-:S04]  /*32e0*/  FFMA R23, R20, R19, 1 ;  /* 0x3f80000014177423 */ /* 0x001fc80000000013 */
[----:B------:R-:W-:-:S04]  /*32f0*/  FFMA R21, R20, R23, R20 ;  /* 0x0000001714157223 */ /* 0x000fc80000000014 */
[----:B------:R-:W-:-:S04]  /*3300*/  FFMA R20, R0, R21, RZ ;  /* 0x0000001500147223 */ /* 0x000fc800000000ff */
[----:B------:R-:W-:-:S04]  /*3310*/  FFMA R22, R19, R20, R0 ;  /* 0x0000001413167223 */ /* 0x000fc80000000000 */
[----:B------:R-:W-:-:S04]  /*3320*/  FFMA R22, R21, R22, R20 ;  /* 0x0000001615167223 */ /* 0x000fc80000000014 */
[----:B------:R-:W-:-:S04]  /*3330*/  FFMA R19, R19, R22, R0 ;  /* 0x0000001613137223 */ /* 0x000fc80000000000 */
[----:B------:R-:W-:-:S05]  /*3340*/  FFMA R0, R21, R19, R22 ;  /* 0x0000001315007223 */ /* 0x000fca0000000016 */
[----:B------:R-:W-:-:S04]  /*3350*/  SHF.R.U32.HI R16, RZ, 0x17, R0 ;  /* 0x00000017ff107819 */ /* 0x000fc80000011600 */
[----:B------:R-:W-:-:S04]  /*3360*/  LOP3.LUT R16, R16, 0xff, RZ, 0xc0, !PT ;  /* 0x000000ff10107812 */ /* 0x000fc800078ec0ff */
[----:B------:R-:W-:-:S04]  /*3370*/  IADD3 R16, PT, PT, R16, R17, RZ ;  /* 0x0000001110107210 */ /* 0x000fc80007ffe0ff */
[----:B------:R-:W-:-:S04]  /*3380*/  IADD3 R18, PT, PT, R16, -0x1, RZ ;  /* 0xffffffff10127810 */ /* 0x000fc80007ffe0ff */
[----:B------:R-:W-:-:S13]  /*3390*/  ISETP.GE.U32.AND P1, PT, R18, 0xfe, PT ;  /* 0x000000fe1200780c */ /* 0x000fda0003f26070 */
[----:B------:R-:W-:Y:S05]  /*33a0*/  @!P1 BRA `(.L_x_33) ;  /* 0x0000000000809947 */ /* 0x000fea0003800000 */
[----:B------:R-:W-:-:S13]  /*33b0*/  ISETP.GT.AND P1, PT, R16, 0xfe, PT ;  /* 0x000000fe1000780c */ /* 0x000fda0003f24270 */
[----:B------:R-:W-:Y:S05]  /*33c0*/  @P1 BRA `(.L_x_34) ;  /* 0x00000000006c1947 */ /* 0x000fea0003800000 */
[----:B------:R-:W-:-:S13]  /*33d0*/  ISETP.GE.AND P1, PT, R16, 0x1, PT ;  /* 0x000000011000780c */ /* 0x000fda0003f26270 */
[----:B------:R-:W-:Y:S05]  /*33e0*/  @P1 BRA `(.L_x_35) ;  /* 0x0000000000981947 */ /* 0x000fea0003800000 */
[----:B------:R-:W-:Y:S02]  /*33f0*/  ISETP.GE.AND P1, PT, R16, -0x18, PT ;  /* 0xffffffe81000780c */ /* 0x000fe40003f26270 */
[----:B------:R-:W-:-:S11]  /*3400*/  LOP3.LUT R0, R0, 0x80000000, RZ, 0xc0, !PT ;  /* 0x8000000000007812 */ /* 0x000fd600078ec0ff */
[----:B------:R-:W-:Y:S05]  /*3410*/  @!P1 BRA `(.L_x_35) ;  /* 0x00000000008c9947 */ /* 0x000fea0003800000 */
[CCC-:B------:R-:W-:Y:S01]  /*3420*/  FFMA.RZ R17, R21.reuse, R19.reuse, R22.reuse ;  /* 0x0000001315117223 */ /* 0x1c0fe2000000c016 */
[CCC-:B------:R-:W-:Y:S01]  /*3430*/  FFMA.RP R18, R21.reuse, R19.reuse, R22.reuse ;  /* 0x0000001315127223 */ /* 0x1c0fe20000008016 */
[----:B------:R-:W-:Y:S01]  /*3440*/  FFMA.RM R21, R21, R19, R22 ;  /* 0x0000001315157223 */ /* 0x000fe20000004016 */
[C---:B------:R-:W-:Y:S02]  /*3450*/  IADD3 R19, PT, PT, R16.reuse, 0x20, RZ ;  /* 0x0000002010137810 */ /* 0x040fe40007ffe0ff */
[----:B------:R-:W-:Y:S02]  /*3460*/  LOP3.LUT R17, R17, 0x7fffff, RZ, 0xc0, !PT ;  /* 0x007fffff11117812 */ /* 0x000fe400078ec0ff */
[C---:B------:R-:W-:Y:S02]  /*3470*/  ISETP.NE.AND P3, PT, R16.reuse, RZ, PT ;  /* 0x000000ff1000720c */ /* 0x040fe40003f65270 */
[----:B------:R-:W-:Y:S02]  /*3480*/  LOP3.LUT R20, R17, 0x800000, RZ, 0xfc, !PT ;  /* 0x0080000011147812 */ /* 0x000fe400078efcff */
[----:B------:R-:W-:-:S02]  /*3490*/  ISETP.NE.AND P2, PT, R16, RZ, PT ;  /* 0x000000ff1000720c */ /* 0x000fc40003f45270 */
[----:B------:R-:W-:Y:S02]  /*34a0*/  IADD3 R16, PT, PT, -R16, RZ, RZ ;  /* 0x000000ff10107210 */ /* 0x000fe40007ffe1ff */
[----:B------:R-:W-:Y:S02]  /*34b0*/  SHF.L.U32 R19, R20, R19, RZ ;  /* 0x0000001314137219 */ /* 0x000fe400000006ff */
[----:B------:R-:W-:Y:S02]  /*34c0*/  FSETP.NEU.FTZ.AND P1, PT, R18, R21, PT ;  /* 0x000000151200720b */ /* 0x000fe40003f3d000 */
[----:B------:R-:W-:Y:S02]  /*34d0*/  SEL R17, R16, RZ, P3 ;  /* 0x000000ff10117207 */ /* 0x000fe40001800000 */
[----:B------:R-:W-:Y:S02]  /*34e0*/  ISETP.NE.AND P2, PT, R19, RZ, P2 ;  /* 0x000000ff1300720c */ /* 0x000fe40001745270 */
[----:B------:R-:W-:-:S02]  /*34f0*/  SHF.R.U32.HI R17, RZ, R17, R20 ;  /* 0x00000011ff117219 */ /* 0x000fc40000011614 */
[----:B------:R-:W-:Y:S02]  /*3500*/  PLOP3.LUT P1, PT, P1, P2, PT, 0xf8, 0x8f ;  /* 0x00000000008f781c */ /* 0x000fe40000f25f70 */
[----:B------:R-:W-:Y:S02]  /*3510*/  SHF.R.U32.HI R16, RZ, 0x1, R17 ;  /* 0x00000001ff107819 */ /* 0x000fe40000011611 */
[----:B------:R-:W-:-:S04]  /*3520*/  SEL R19, RZ, 0x1, !P1 ;  /* 0x00000001ff137807 */ /* 0x000fc80004800000 */
[----:B------:R-:W-:-:S04]  /*3530*/  LOP3.LUT R18, R19, 0x1, R16, 0xf8, !PT ;  /* 0x0000000113127812 */ /* 0x000fc800078ef810 */
[----:B------:R-:W-:-:S04]  /*3540*/  LOP3.LUT R17, R18, R17, RZ, 0xc0, !PT ;  /* 0x0000001112117212 */ /* 0x000fc800078ec0ff */
[----:B------:R-:W-:-:S04]  /*3550*/  IADD3 R17, PT, PT, R16, R17, RZ ;  /* 0x0000001110117210 */ /* 0x000fc80007ffe0ff */
[----:B------:R-:W-:Y:S01]  /*3560*/  LOP3.LUT R0, R17, R0, RZ, 0xfc, !PT ;  /* 0x0000000011007212 */ /* 0x000fe200078efcff */
[----:B------:R-:W-:Y:S06]  /*3570*/  BRA `(.L_x_35) ;  /* 0x0000000000347947 */ /* 0x000fec0003800000 */
.L_x_34:
[----:B------:R-:W-:-:S04]  /*3580*/  LOP3.LUT R0, R0, 0x80000000, RZ, 0xc0, !PT ;  /* 0x8000000000007812 */ /* 0x000fc800078ec0ff */
[----:B------:R-:W-:Y:S01]  /*3590*/  LOP3.LUT R0, R0, 0x7f800000, RZ, 0xfc, !PT ;  /* 0x7f80000000007812 */ /* 0x000fe200078efcff */
[----:B------:R-:W-:Y:S06]  /*35a0*/  BRA `(.L_x_35) ;  /* 0x0000000000287947 */ /* 0x000fec0003800000 */
.L_x_33:
[----:B------:R-:W-:Y:S01]  /*35b0*/  LEA R0, R17, R0, 0x17 ;  /* 0x0000000011007211 */ /* 0x000fe200078eb8ff */
[----:B------:R-:W-:Y:S06]  /*35c0*/  BRA `(.L_x_35) ;  /* 0x0000000000207947 */ /* 0x000fec0003800000 */
.L_x_32:
[----:B------:R-:W-:-:S04]  /*35d0*/  LOP3.LUT R0, R20, 0x80000000, R21, 0x48, !PT ;  /* 0x8000000014007812 */ /* 0x000fc800078e4815 */
[----:B------:R-:W-:Y:S01]  /*35e0*/  LOP3.LUT R0, R0, 0x7f800000, RZ, 0xfc, !PT ;  /* 0x7f80000000007812 */ /* 0x000fe200078efcff */
[----:B------:R-:W-:Y:S06]  /*35f0*/  BRA `(.L_x_35) ;  /* 0x0000000000147947 */ /* 0x000fec0003800000 */
.L_x_31:
[----:B------:R-:W-:Y:S01]  /*3600*/  LOP3.LUT R0, R20, 0x80000000, R21, 0x48, !PT ;  /* 0x8000000014007812 */ /* 0x000fe200078e4815 */
[----:B------:R-:W-:Y:S06]  /*3610*/  BRA `(.L_x_35) ;  /* 0x00000000000c7947 */ /* 0x000fec0003800000 */
.L_x_30:
[----:B------:R-:W0:Y:S01]  /*3620*/  MUFU.RSQ R0, -QNAN ;  /* 0xffc0000000007908 */ /* 0x000e220000001400 */
[----:B------:R-:W-:Y:S05]  /*3630*/  BRA `(.L_x_35) ;  /* 0x0000000000047947 */ /* 0x000fea0003800000 */
.L_x_29:
[----:B------:R-:W-:-:S07]  /*3640*/  FADD.FTZ R0, R21, R13 ;  /* 0x0000000d15007221 */ /* 0x000fce0000010000 */
.L_x_35:
[----:B------:R-:W-:Y:S01]  /*3650*/  HFMA2 R17, -RZ, RZ, 0, 0 ;  /* 0x00000000ff117431 */ /* 0x000fe200000001ff */
[----:B------:R-:W-:Y:S02]  /*3660*/  MOV R16, R8 ;  /* 0x0000000800107202 */ /* 0x000fe40000000f00 */
[----:B0-----:R-:W-:Y:S02]  /*3670*/  MOV R19, R0 ;  /* 0x0000000000137202 */ /* 0x001fe40000000f00 */
[----:B------:R-:W-:Y:S05]  /*3680*/  RET.REL.NODEC R16 `(_Z14softmax_kernelPKfPfmm) ;  /* 0xffffffc8105c7950 */ /* 0x000fea0003c3ffff */
.L_x_36:
[----:B------:R-:W-:-:S00]  /*3690*/  BRA `(.L_x_36) ;  /* 0xfffffffc00fc7947 */ /* 0x000fc0000383ffff */
[----:B------:R-:W-:-:S00]  /*36a0*/  NOP ;  /* 0x0000000000007918 */ /* 0x000fc00000000000 */
        /* <DEDUP_REMOVED lines=13> */
.L_x_37:


//--------------------- .nv.shared.reserved.0     --------------------------
	.section	.nv.shared.reserved.0,"aw",@nobits
	.weak		__nv_reservedSMEM_offset_0_alias
	.size		__nv_reservedSMEM_offset_0_alias, 0, 64
	.other		__nv_reservedSMEM_offset_0_alias,@"STO_CUDA_RESERVED_SHARED STV_DEFAULT"
__nv_reservedSMEM_offset_0_alias:
	.zero		0
	.zero		64


//--------------------- .nv.constant0._Z14softmax_kernelPKfPfmm --------------------------
	.section	.nv.constant0._Z14softmax_kernelPKfPfmm,"a",@progbits
	.sectionflags	@""
	.align	4
.nv.constant0._Z14softmax_kernelPKfPfmm:
	.zero		928


//--------------------- SYMBOLS --------------------------

	.type		.nv.reservedSmem.offset0,@object
	.size		.nv.reservedSmem.offset0,0x4
